// auto-generated by cutlass_sweep.gemm — config: {"arch": "sm_100", "cluster_m": 1, "cluster_n": 1, "dtype": "e4m3", "dtype_b": "e4m3", "layout": "tt", "stages": 0, "tile_k": 64, "tile_m": 128, "tile_n": 128}
#include "cutlass/cutlass.h"
#include "cutlass/gemm/collective/collective_builder.hpp"
#include "cutlass/gemm/device/gemm_universal_adapter.h"
#include "cutlass/gemm/kernel/gemm_universal.hpp"
#include "cutlass/epilogue/collective/collective_builder.hpp"

using ElemA = cutlass::float_e4m3_t;
using ElemB = cutlass::float_e4m3_t;
using ElemCD = cutlass::float_e4m3_t;
using Acc  = float;
using TileShape    = cute::Shape<cute::_128, cute::_128, cute::_64>;
using ClusterShape = cute::Shape<cute::_1, cute::_1, cute::_1>;

using CollectiveEpilogue = typename cutlass::epilogue::collective::CollectiveBuilder<
    cutlass::arch::Sm100, cutlass::arch::OpClassTensorOp,
    TileShape, ClusterShape,
    cutlass::epilogue::collective::EpilogueTileAuto,
    Acc, Acc,
    ElemCD, cutlass::layout::RowMajor, 128 / cutlass::sizeof_bits<ElemCD>::value,
    ElemCD, cutlass::layout::RowMajor, 128 / cutlass::sizeof_bits<ElemCD>::value,
    cutlass::epilogue::collective::EpilogueScheduleAuto
  >::CollectiveOp;

using CollectiveMainloop = typename cutlass::gemm::collective::CollectiveBuilder<
    cutlass::arch::Sm100, cutlass::arch::OpClassTensorOp,
    ElemA, cutlass::layout::ColumnMajor, 128 / cutlass::sizeof_bits<ElemA>::value,
    ElemB, cutlass::layout::ColumnMajor, 128 / cutlass::sizeof_bits<ElemB>::value,
    Acc,
    TileShape, ClusterShape,
    cutlass::gemm::collective::StageCountAutoCarveout<static_cast<int>(sizeof(typename CollectiveEpilogue::SharedStorage))>,
    cutlass::gemm::collective::KernelScheduleAuto
  >::CollectiveOp;

using GemmKernel = cutlass::gemm::kernel::GemmUniversal<
    cute::Shape<int,int,int,int>,
    CollectiveMainloop,
    CollectiveEpilogue
>;
using Gemm = cutlass::gemm::device::GemmUniversalAdapter<GemmKernel>;

// Force the device kernel symbol into the cubin without needing a host main.
auto* _anchor = &cutlass::device_kernel<GemmKernel>;


// ===== COMPILED SASS (sm_100a) =====

	.target	sm_100a

	.elftype	@"ET_EXEC"


//--------------------- .note.nv.tkinfo           --------------------------
	.section	.note.nv.tkinfo,"",@"SHT_NOTE"
	.sectionflags	@"SHF_NOTE_NV_TKINFO"
	.tkinfo
        /*0018*/ 	.word	0x00000002
        /*0030*/ 	.string	""
        /*0030*/ 	.string	"ptxas"
        /*0030*/ 	.string	"Cuda compilation tools, release 13.0, V13.0.88"
        /*0030*/ 	.string	"Build cuda_13.0.r13.0/compiler.36424714_0"
        /*0030*/ 	.string	"-arch sm_100a -m 64 "



//--------------------- .note.nv.cuinfo           --------------------------
	.section	.note.nv.cuinfo,"",@"SHT_NOTE"
	.sectionflags	@"SHF_NOTE_NV_CUINFO"
        /*0018*/ 	.short	0x0002
        /*001a*/ 	.short	0x0064
        /*001c*/ 	.short	0x0082
	.zero		2


//--------------------- .nv.info                  --------------------------
	.section	.nv.info,"",@"SHT_CUDA_INFO"
	.align	4


	//----- nvinfo : EIATTR_REGCOUNT
	.align		4
        /*0000*/ 	.byte	0x04, 0x2f
        /*0002*/ 	.short	(.L_19 - .L_18)
	.align		4
.L_18:
        /*0004*/ 	.word	index@(_ZN7cutlass13device_kernelINS_4gemm6kernel13GemmUniversalIN4cute5tupleIJiiiiEEENS1_10collective13CollectiveMmaINS1_35MainloopSm100TmaUmmaWarpSpecializedILi12ELi2ELi4ENS5_IJNS4_1CILi1EEESB_SB_EEEEENS5_IJNSA_ILi128EEESE_NSA_ILi64EEEEEENS_12float_e4m3_tENS5_IJSB_llEEESH_NS5_IJlSB_lEEENS4_8TiledMMAINS4_8MMA_AtomIJNS4_10MMA_TraitsINS4_19SM100_MMA_F8F6F4_SSEJSH_SH_fSE_SE_NS4_17integral_constantINS4_4UMMA5MajorELSQ_1EEENSO_ISQ_LSQ_0EEENSO_INSP_7ScaleInELST_0EEESU_EEEEEENS4_6LayoutISC_NS5_IJNSA_ILi0EEESY_SY_EEEEENS5_IJNS4_10UnderscoreES11_S11_EEEEENS4_13SM90_TMA_LOADENS4_14ComposedLayoutINS4_7SwizzleILi3ELi4ELi3EEENS4_18smem_ptr_flag_bitsILi8EEENSX_INS5_IJSE_NSA_ILi8EEEEEENS5_IJSB_SE_EEEEEEEvNS4_8identityES14_NS15_INS16_ILi2ELi4ELi3EEES19_NSX_INS5_IJS1A_SF_EEENS5_IJSF_SB_EEEEEEEvS1F_EENS_8epilogue10collective18CollectiveEpilogueINS1M_23Sm100TmaWarpSpecializedILi2ELi2ELi64ELb0ELb0EEEJSG_NS5_IJNSX_ISE_SB_EENSX_ISF_SB_EEEEESH_SJ_SH_SJ_NS1M_6fusion15FusionCallbacksIS1Q_NS1U_17LinearCombinationISH_fSH_fLNS_15FloatRoundStyleE2EEESG_S1T_JEEENS4_5SM1004TMEM4LOAD26SM100_TMEM_LOAD_32dp32b64xES14_S1K_NS4_39AutoVectorizingCopyWithAssumedAlignmentILi128EEENS4_14SM90_TMA_STOREES1K_S25_S25_EEEvvEEEEvNT_6ParamsE)
        /*0008*/ 	.word	0x000000e0


	//----- nvinfo : EIATTR_FRAME_SIZE
	.align		4
.L_19:
        /*000c*/ 	.byte	0x04, 0x11
        /*000e*/ 	.short	(.L_21 - .L_20)
	.align		4
.L_20:
        /*0010*/ 	.word	index@($__internal_2_$__cuda_sm10x_tcgen05_guardrail_trap_unallocated_columns_being_dealloced)
        /*0014*/ 	.word	0x00000000


	//----- nvinfo : EIATTR_FRAME_SIZE
	.align		4
.L_21:
        /*0018*/ 	.byte	0x04, 0x11
        /*001a*/ 	.short	(.L_23 - .L_22)
	.align		4
.L_22:
        /*001c*/ 	.word	index@($__internal_1_$__cuda_sm10x_tcgen05_guardrail_trap_phase_invalid_during_alloc)
        /*0020*/ 	.word	0x00000000


	//----- nvinfo : EIATTR_FRAME_SIZE
	.align		4
.L_23:
        /*0024*/ 	.byte	0x04, 0x11
        /*0026*/ 	.short	(.L_25 - .L_24)
	.align		4
.L_24:
        /*0028*/ 	.word	index@($__internal_0_$__cuda_sm10x_tcgen05_guardrail_trap_col_being_dealloced_not_returned_by_alloc)
        /*002c*/ 	.word	0x00000000


	//----- nvinfo : EIATTR_FRAME_SIZE
	.align		4
.L_25:
        /*0030*/ 	.byte	0x04, 0x11
        /*0032*/ 	.short	(.L_27 - .L_26)
	.align		4
.L_26:
        /*0034*/ 	.word	index@(_ZN7cutlass13device_kernelINS_4gemm6kernel13GemmUniversalIN4cute5tupleIJiiiiEEENS1_10collective13CollectiveMmaINS1_35MainloopSm100TmaUmmaWarpSpecializedILi12ELi2ELi4ENS5_IJNS4_1CILi1EEESB_SB_EEEEENS5_IJNSA_ILi128EEESE_NSA_ILi64EEEEEENS_12float_e4m3_tENS5_IJSB_llEEESH_NS5_IJlSB_lEEENS4_8TiledMMAINS4_8MMA_AtomIJNS4_10MMA_TraitsINS4_19SM100_MMA_F8F6F4_SSEJSH_SH_fSE_SE_NS4_17integral_constantINS4_4UMMA5MajorELSQ_1EEENSO_ISQ_LSQ_0EEENSO_INSP_7ScaleInELST_0EEESU_EEEEEENS4_6LayoutISC_NS5_IJNSA_ILi0EEESY_SY_EEEEENS5_IJNS4_10UnderscoreES11_S11_EEEEENS4_13SM90_TMA_LOADENS4_14ComposedLayoutINS4_7SwizzleILi3ELi4ELi3EEENS4_18smem_ptr_flag_bitsILi8EEENSX_INS5_IJSE_NSA_ILi8EEEEEENS5_IJSB_SE_EEEEEEEvNS4_8identityES14_NS15_INS16_ILi2ELi4ELi3EEES19_NSX_INS5_IJS1A_SF_EEENS5_IJSF_SB_EEEEEEEvS1F_EENS_8epilogue10collective18CollectiveEpilogueINS1M_23Sm100TmaWarpSpecializedILi2ELi2ELi64ELb0ELb0EEEJSG_NS5_IJNSX_ISE_SB_EENSX_ISF_SB_EEEEESH_SJ_SH_SJ_NS1M_6fusion15FusionCallbacksIS1Q_NS1U_17LinearCombinationISH_fSH_fLNS_15FloatRoundStyleE2EEESG_S1T_JEEENS4_5SM1004TMEM4LOAD26SM100_TMEM_LOAD_32dp32b64xES14_S1K_NS4_39AutoVectorizingCopyWithAssumedAlignmentILi128EEENS4_14SM90_TMA_STOREES1K_S25_S25_EEEvvEEEEvNT_6ParamsE)
        /*0038*/ 	.word	0x00000000


	//----- nvinfo : EIATTR_MIN_STACK_SIZE
	.align		4
.L_27:
        /*003c*/ 	.byte	0x04, 0x12
        /*003e*/ 	.short	(.L_29 - .L_28)
	.align		4
.L_28:
        /*0040*/ 	.word	index@(_ZN7cutlass13device_kernelINS_4gemm6kernel13GemmUniversalIN4cute5tupleIJiiiiEEENS1_10collective13CollectiveMmaINS1_35MainloopSm100TmaUmmaWarpSpecializedILi12ELi2ELi4ENS5_IJNS4_1CILi1EEESB_SB_EEEEENS5_IJNSA_ILi128EEESE_NSA_ILi64EEEEEENS_12float_e4m3_tENS5_IJSB_llEEESH_NS5_IJlSB_lEEENS4_8TiledMMAINS4_8MMA_AtomIJNS4_10MMA_TraitsINS4_19SM100_MMA_F8F6F4_SSEJSH_SH_fSE_SE_NS4_17integral_constantINS4_4UMMA5MajorELSQ_1EEENSO_ISQ_LSQ_0EEENSO_INSP_7ScaleInELST_0EEESU_EEEEEENS4_6LayoutISC_NS5_IJNSA_ILi0EEESY_SY_EEEEENS5_IJNS4_10UnderscoreES11_S11_EEEEENS4_13SM90_TMA_LOADENS4_14ComposedLayoutINS4_7SwizzleILi3ELi4ELi3EEENS4_18smem_ptr_flag_bitsILi8EEENSX_INS5_IJSE_NSA_ILi8EEEEEENS5_IJSB_SE_EEEEEEEvNS4_8identityES14_NS15_INS16_ILi2ELi4ELi3EEES19_NSX_INS5_IJS1A_SF_EEENS5_IJSF_SB_EEEEEEEvS1F_EENS_8epilogue10collective18CollectiveEpilogueINS1M_23Sm100TmaWarpSpecializedILi2ELi2ELi64ELb0ELb0EEEJSG_NS5_IJNSX_ISE_SB_EENSX_ISF_SB_EEEEESH_SJ_SH_SJ_NS1M_6fusion15FusionCallbacksIS1Q_NS1U_17LinearCombinationISH_fSH_fLNS_15FloatRoundStyleE2EEESG_S1T_JEEENS4_5SM1004TMEM4LOAD26SM100_TMEM_LOAD_32dp32b64xES14_S1K_NS4_39AutoVectorizingCopyWithAssumedAlignmentILi128EEENS4_14SM90_TMA_STOREES1K_S25_S25_EEEvvEEEEvNT_6ParamsE)
        /*0044*/ 	.word	0x00000000
.L_29:


//--------------------- .nv.compat                --------------------------
	.section	.nv.compat,"",@"SHT_CUDA_COMPAT_INFO"
	.align	4
        /*0000*/ 	.byte	0x02, 0x09, 0x01, 0x00, 0x02, 0x02, 0x02, 0x00, 0x02, 0x05, 0x05, 0x00, 0x03, 0x07, 0x01, 0x01
        /*0010*/ 	.byte	0x02, 0x03, 0x01, 0x00, 0x02, 0x06, 0x01, 0x00, 0x04, 0x0b, 0x08, 0x00, 0x09, 0x00, 0x00, 0x00
        /*0020*/ 	.byte	0x00, 0x00, 0x00, 0x00


//--------------------- .nv.info._ZN7cutlass13device_kernelINS_4gemm6kernel13GemmUniversalIN4cute5tupleIJiiiiEEENS1_10collective13CollectiveMmaINS1_35MainloopSm100TmaUmmaWarpSpecializedILi12ELi2ELi4ENS5_IJNS4_1CILi1EEESB_SB_EEEEENS5_IJNSA_ILi128EEESE_NSA_ILi64EEEEEENS_12float_e4m3_tENS5_IJSB_llEEESH_NS5_IJlSB_lEEENS4_8TiledMMAINS4_8MMA_AtomIJNS4_10MMA_TraitsINS4_19SM100_MMA_F8F6F4_SSEJSH_SH_fSE_SE_NS4_17integral_constantINS4_4UMMA5MajorELSQ_1EEENSO_ISQ_LSQ_0EEENSO_INSP_7ScaleInELST_0EEESU_EEEEEENS4_6LayoutISC_NS5_IJNSA_ILi0EEESY_SY_EEEEENS5_IJNS4_10UnderscoreES11_S11_EEEEENS4_13SM90_TMA_LOADENS4_14ComposedLayoutINS4_7SwizzleILi3ELi4ELi3EEENS4_18smem_ptr_flag_bitsILi8EEENSX_INS5_IJSE_NSA_ILi8EEEEEENS5_IJSB_SE_EEEEEEEvNS4_8identityES14_NS15_INS16_ILi2ELi4ELi3EEES19_NSX_INS5_IJS1A_SF_EEENS5_IJSF_SB_EEEEEEEvS1F_EENS_8epilogue10collective18CollectiveEpilogueINS1M_23Sm100TmaWarpSpecializedILi2ELi2ELi64ELb0ELb0EEEJSG_NS5_IJNSX_ISE_SB_EENSX_ISF_SB_EEEEESH_SJ_SH_SJ_NS1M_6fusion15FusionCallbacksIS1Q_NS1U_17LinearCombinationISH_fSH_fLNS_15FloatRoundStyleE2EEESG_S1T_JEEENS4_5SM1004TMEM4LOAD26SM100_TMEM_LOAD_32dp32b64xES14_S1K_NS4_39AutoVectorizingCopyWithAssumedAlignmentILi128EEENS4_14SM90_TMA_STOREES1K_S25_S25_EEEvvEEEEvNT_6ParamsE --------------------------
	.section	.nv.info._ZN7cutlass13device_kernelINS_4gemm6kernel13GemmUniversalIN4cute5tupleIJiiiiEEENS1_10collective13CollectiveMmaINS1_35MainloopSm100TmaUmmaWarpSpecializedILi12ELi2ELi4ENS5_IJNS4_1CILi1EEESB_SB_EEEEENS5_IJNSA_ILi128EEESE_NSA_ILi64EEEEEENS_12float_e4m3_tENS5_IJSB_llEEESH_NS5_IJlSB_lEEENS4_8TiledMMAINS4_8MMA_AtomIJNS4_10MMA_TraitsINS4_19SM100_MMA_F8F6F4_SSEJSH_SH_fSE_SE_NS4_17integral_constantINS4_4UMMA5MajorELSQ_1EEENSO_ISQ_LSQ_0EEENSO_INSP_7ScaleInELST_0EEESU_EEEEEENS4_6LayoutISC_NS5_IJNSA_ILi0EEESY_SY_EEEEENS5_IJNS4_10UnderscoreES11_S11_EEEEENS4_13SM90_TMA_LOADENS4_14ComposedLayoutINS4_7SwizzleILi3ELi4ELi3EEENS4_18smem_ptr_flag_bitsILi8EEENSX_INS5_IJSE_NSA_ILi8EEEEEENS5_IJSB_SE_EEEEEEEvNS4_8identityES14_NS15_INS16_ILi2ELi4ELi3EEES19_NSX_INS5_IJS1A_SF_EEENS5_IJSF_SB_EEEEEEEvS1F_EENS_8epilogue10collective18CollectiveEpilogueINS1M_23Sm100TmaWarpSpecializedILi2ELi2ELi64ELb0ELb0EEEJSG_NS5_IJNSX_ISE_SB_EENSX_ISF_SB_EEEEESH_SJ_SH_SJ_NS1M_6fusion15FusionCallbacksIS1Q_NS1U_17LinearCombinationISH_fSH_fLNS_15FloatRoundStyleE2EEESG_S1T_JEEENS4_5SM1004TMEM4LOAD26SM100_TMEM_LOAD_32dp32b64xES14_S1K_NS4_39AutoVectorizingCopyWithAssumedAlignmentILi128EEENS4_14SM90_TMA_STOREES1K_S25_S25_EEEvvEEEEvNT_6ParamsE,"",@"SHT_CUDA_INFO"
	.sectionflags	@""
	.align	4


	//----- nvinfo : EIATTR_CUDA_API_VERSION
	.align		4
        /*0000*/ 	.byte	0x04, 0x37
        /*0002*/ 	.short	(.L_31 - .L_30)
.L_30:
        /*0004*/ 	.word	0x00000082


	//----- nvinfo : EIATTR_KPARAM_INFO
	.align		4
.L_31:
        /*0008*/ 	.byte	0x04, 0x17
        /*000a*/ 	.short	(.L_33 - .L_32)
.L_32:
        /*000c*/ 	.word	0x00000000
        /*0010*/ 	.short	0x0000
        /*0012*/ 	.short	0x0000
        /*0014*/ 	.byte	0x00, 0xf0, 0x01, 0x20


	//----- nvinfo : EIATTR_AT_ENTRY_FRAGMENTS
	.align		4
.L_33:
        /*0018*/ 	.byte	0x04, 0x4f
        /*001a*/ 	.short	(.L_35 - .L_34)


	//   ....[0]....
.L_34:
        /*001c*/ 	.word	0x00000006


	//----- nvinfo : EIATTR_RESERVED_SMEM_USED
	.align		4
.L_35:
        /*0020*/ 	.byte	0x01, 0x41
	.zero		2


	//----- nvinfo : EIATTR_SPARSE_MMA_MASK
	.align		4
        /*0024*/ 	.byte	0x03, 0x50
        /*0026*/ 	.short	0x0000


	//----- nvinfo : EIATTR_TCGEN05_1CTA_USED
	.align		4
        /*0028*/ 	.byte	0x01, 0x51
	.zero		2


	//----- nvinfo : EIATTR_MAXREG_COUNT
	.align		4
        /*002c*/ 	.byte	0x03, 0x1b
        /*002e*/ 	.short	0x00ff


	//----- nvinfo : EIATTR_NUM_BARRIERS
	.align		4
        /*0030*/ 	.byte	0x02, 0x4c
        /*0032*/ 	.byte	0x07
	.zero		1


	//----- nvinfo : EIATTR_EXTERNS
	.align		4
        /*0034*/ 	.byte	0x04, 0x0f
        /*0036*/ 	.short	(.L_37 - .L_36)


	//   ....[0]....
	.align		4
.L_36:
        /*0038*/ 	.word	index@(__assertfail)


	//----- nvinfo : EIATTR_MERCURY_ISA_VERSION
	.align		4
.L_37:
        /*003c*/ 	.byte	0x03, 0x5f
        /*003e*/ 	.short	0x0101


	//----- nvinfo : EIATTR_INT_WARP_WIDE_INSTR_OFFSETS
	.align		4
        /*0040*/ 	.byte	0x04, 0x31
        /*0042*/ 	.short	(.L_39 - .L_38)


	//   ....[0]....
.L_38:
        /*0044*/ 	.word	0x00001eb0


	//   ....[1]....
        /*0048*/ 	.word	0x00003c90


	//   ....[2]....
        /*004c*/ 	.word	0x00003cb0


	//   ....[3]....
        /*0050*/ 	.word	0x00003ce0


	//   ....[4]....
        /*0054*/ 	.word	0x00004610


	//   ....[5]....
        /*0058*/ 	.word	0x00004680


	//   ....[6]....
        /*005c*/ 	.word	0x00004860


	//   ....[7]....
        /*0060*/ 	.word	0x000049c0


	//----- nvinfo : EIATTR_COOP_GROUP_MASK_REGIDS
	.align		4
.L_39:
        /*0064*/ 	.byte	0x04, 0x29
        /*0066*/ 	.short	(.L_41 - .L_40)


	//   ....[0]....
.L_40:
        /*0068*/ 	.word	0xffffffff


	//   ....[1]....
        /*006c*/ 	.word	0xffffffff


	//   ....[2]....
        /*0070*/ 	.word	0xffffffff


	//   ....[3]....
        /*0074*/ 	.word	0xffffffff


	//   ....[4]....
        /*0078*/ 	.word	0xffffffff


	//   ....[5]....
        /*007c*/ 	.word	0xffffffff


	//   ....[6]....
        /*0080*/ 	.word	0xffffffff


	//   ....[7]....
        /*0084*/ 	.word	0xffffffff


	//   ....[8]....
        /*0088*/ 	.word	0xffffffff


	//   ....[9]....
        /*008c*/ 	.word	0xffffffff


	//   ....[10]....
        /*0090*/ 	.word	0xffffffff


	//   ....[11]....
        /*0094*/ 	.word	0xffffffff


	//   ....[12]....
        /*0098*/ 	.word	0xffffffff


	//----- nvinfo : EIATTR_COOP_GROUP_INSTR_OFFSETS
	.align		4
.L_41:
        /*009c*/ 	.byte	0x04, 0x28
        /*009e*/ 	.short	(.L_43 - .L_42)


	//   ....[0]....
.L_42:
        /*00a0*/ 	.word	0x00000090


	//   ....[1]....
        /*00a4*/ 	.word	0x000004d0


	//   ....[2]....
        /*00a8*/ 	.word	0x00000770


	//   ....[3]....
        /*00ac*/ 	.word	0x000008d0


	//   ....[4]....
        /*00b0*/ 	.word	0x000009d0


	//   ....[5]....
        /*00b4*/ 	.word	0x00000b40


	//   ....[6]....
        /*00b8*/ 	.word	0x00000ce0


	//   ....[7]....
        /*00bc*/ 	.word	0x00001d90


	//   ....[8]....
        /*00c0*/ 	.word	0x00002ff0


	//   ....[9]....
        /*00c4*/ 	.word	0x00003200


	//   ....[10]....
        /*00c8*/ 	.word	0x00003230


	//   ....[11]....
        /*00cc*/ 	.word	0x00003b70


	//   ....[12]....
        /*00d0*/ 	.word	0x00003da0


	//----- nvinfo : EIATTR_VRC_CTA_INIT_COUNT
	.align		4
.L_43:
        /*00d4*/ 	.byte	0x02, 0x4a
        /*00d6*/ 	.byte	0x80
	.zero		1


	//----- nvinfo : EIATTR_SYSCALL_OFFSETS
	.align		4
        /*00d8*/ 	.byte	0x04, 0x46
        /*00da*/ 	.short	(.L_45 - .L_44)


	//   ....[0]....
.L_44:
        /*00dc*/ 	.word	0x000053f0


	//   ....[1]....
        /*00e0*/ 	.word	0x00005530


	//   ....[2]....
        /*00e4*/ 	.word	0x00005d90


	//   ....[3]....
        /*00e8*/ 	.word	0x000073a0


	//----- nvinfo : EIATTR_MBARRIER_INSTR_OFFSETS
	.align		4
.L_45:
        /*00ec*/ 	.byte	0x04, 0x39
        /*00ee*/ 	.short	(.L_47 - .L_46)


	//   ....[0]....
.L_46:
        /*00f0*/ 	.word	0x000005d0
        /*00f4*/ 	.word	0x000000ff
        /*00f8*/ 	.word	0x00000000
        /*00fc*/ 	.short	0x0100
        /*00fe*/ 	.byte	0x05
	.zero		1


	//   ....[1]....
        /*0100*/ 	.word	0x000005e0
        /*0104*/ 	.word	0x000000ff
        /*0108*/ 	.word	0x00000060
        /*010c*/ 	.short	0x0100
        /*010e*/ 	.byte	0x05
	.zero		1


	//   ....[2]....
        /*0110*/ 	.word	0x000005f0
        /*0114*/ 	.word	0x000000ff
        /*0118*/ 	.word	0x00000008
        /*011c*/ 	.short	0x0100
        /*011e*/ 	.byte	0x05
	.zero		1


	//   ....[3]....
        /*0120*/ 	.word	0x00000600
        /*0124*/ 	.word	0x000000ff
        /*0128*/ 	.word	0x00000068
        /*012c*/ 	.short	0x0100
        /*012e*/ 	.byte	0x05
	.zero		1


	//   ....[4]....
        /*0130*/ 	.word	0x00000610
        /*0134*/ 	.word	0x000000ff
        /*0138*/ 	.word	0x00000010
        /*013c*/ 	.short	0x0100
        /*013e*/ 	.byte	0x05
	.zero		1


	//   ....[5]....
        /*0140*/ 	.word	0x00000620
        /*0144*/ 	.word	0x000000ff
        /*0148*/ 	.word	0x00000070
        /*014c*/ 	.short	0x0100
        /*014e*/ 	.byte	0x05
	.zero		1


	//   ....[6]....
        /*0150*/ 	.word	0x00000630
        /*0154*/ 	.word	0x000000ff
        /*0158*/ 	.word	0x00000018
        /*015c*/ 	.short	0x0100
        /*015e*/ 	.byte	0x05
	.zero		1


	//   ....[7]....
        /*0160*/ 	.word	0x00000640
        /*0164*/ 	.word	0x000000ff
        /*0168*/ 	.word	0x00000078
        /*016c*/ 	.short	0x0100
        /*016e*/ 	.byte	0x05
	.zero		1


	//   ....[8]....
        /*0170*/ 	.word	0x00000650
        /*0174*/ 	.word	0x000000ff
        /*0178*/ 	.word	0x00000020
        /*017c*/ 	.short	0x0100
        /*017e*/ 	.byte	0x05
	.zero		1


	//   ....[9]....
        /*0180*/ 	.word	0x00000660
        /*0184*/ 	.word	0x000000ff
        /*0188*/ 	.word	0x00000080
        /*018c*/ 	.short	0x0100
        /*018e*/ 	.byte	0x05
	.zero		1


	//   ....[10]....
        /*0190*/ 	.word	0x00000670
        /*0194*/ 	.word	0x000000ff
        /*0198*/ 	.word	0x00000028
        /*019c*/ 	.short	0x0100
        /*019e*/ 	.byte	0x05
	.zero		1


	//   ....[11]....
        /*01a0*/ 	.word	0x00000680
        /*01a4*/ 	.word	0x000000ff
        /*01a8*/ 	.word	0x00000088
        /*01ac*/ 	.short	0x0100
        /*01ae*/ 	.byte	0x05
	.zero		1


	//   ....[12]....
        /*01b0*/ 	.word	0x00000690
        /*01b4*/ 	.word	0x000000ff
        /*01b8*/ 	.word	0x00000030
        /*01bc*/ 	.short	0x0100
        /*01be*/ 	.byte	0x05
	.zero		1


	//   ....[13]....
        /*01c0*/ 	.word	0x000006a0
        /*01c4*/ 	.word	0x000000ff
        /*01c8*/ 	.word	0x00000090
        /*01cc*/ 	.short	0x0100
        /*01ce*/ 	.byte	0x05
	.zero		1


	//   ....[14]....
        /*01d0*/ 	.word	0x000006b0
        /*01d4*/ 	.word	0x000000ff
        /*01d8*/ 	.word	0x00000038
        /*01dc*/ 	.short	0x0100
        /*01de*/ 	.byte	0x05
	.zero		1


	//   ....[15]....
        /*01e0*/ 	.word	0x000006c0
        /*01e4*/ 	.word	0x000000ff
        /*01e8*/ 	.word	0x00000098
        /*01ec*/ 	.short	0x0100
        /*01ee*/ 	.byte	0x05
	.zero		1


	//   ....[16]....
        /*01f0*/ 	.word	0x000006d0
        /*01f4*/ 	.word	0x000000ff
        /*01f8*/ 	.word	0x00000040
        /*01fc*/ 	.short	0x0100
        /*01fe*/ 	.byte	0x05
	.zero		1


	//   ....[17]....
        /*0200*/ 	.word	0x000006e0
        /*0204*/ 	.word	0x000000ff
        /*0208*/ 	.word	0x000000a0
        /*020c*/ 	.short	0x0100
        /*020e*/ 	.byte	0x05
	.zero		1


	//   ....[18]....
        /*0210*/ 	.word	0x000006f0
        /*0214*/ 	.word	0x000000ff
        /*0218*/ 	.word	0x00000048
        /*021c*/ 	.short	0x0100
        /*021e*/ 	.byte	0x05
	.zero		1


	//   ....[19]....
        /*0220*/ 	.word	0x00000700
        /*0224*/ 	.word	0x000000ff
        /*0228*/ 	.word	0x000000a8
        /*022c*/ 	.short	0x0100
        /*022e*/ 	.byte	0x05
	.zero		1


	//   ....[20]....
        /*0230*/ 	.word	0x00000710
        /*0234*/ 	.word	0x000000ff
        /*0238*/ 	.word	0x00000050
        /*023c*/ 	.short	0x0100
        /*023e*/ 	.byte	0x05
	.zero		1


	//   ....[21]....
        /*0240*/ 	.word	0x00000720
        /*0244*/ 	.word	0x000000ff
        /*0248*/ 	.word	0x000000b0
        /*024c*/ 	.short	0x0100
        /*024e*/ 	.byte	0x05
	.zero		1


	//   ....[22]....
        /*0250*/ 	.word	0x00000730
        /*0254*/ 	.word	0x000000ff
        /*0258*/ 	.word	0x00000058
        /*025c*/ 	.short	0x0100
        /*025e*/ 	.byte	0x05
	.zero		1


	//   ....[23]....
        /*0260*/ 	.word	0x00000740
        /*0264*/ 	.word	0x000000ff
        /*0268*/ 	.word	0x000000b8
        /*026c*/ 	.short	0x0100
        /*026e*/ 	.byte	0x05
	.zero		1


	//   ....[24]....
        /*0270*/ 	.word	0x00000880
        /*0274*/ 	.word	0x000000ff
        /*0278*/ 	.word	0x000000c0
        /*027c*/ 	.short	0x0100
        /*027e*/ 	.byte	0x07
	.zero		1


	//   ....[25]....
        /*0280*/ 	.word	0x00000890
        /*0284*/ 	.word	0x000000ff
        /*0288*/ 	.word	0x000000d0
        /*028c*/ 	.short	0x0100
        /*028e*/ 	.byte	0x07
	.zero		1


	//   ....[26]....
        /*0290*/ 	.word	0x000008a0
        /*0294*/ 	.word	0x000000ff
        /*0298*/ 	.word	0x000000c8
        /*029c*/ 	.short	0x0100
        /*029e*/ 	.byte	0x07
	.zero		1


	//   ....[27]....
        /*02a0*/ 	.word	0x000008b0
        /*02a4*/ 	.word	0x000000ff
        /*02a8*/ 	.word	0x000000d8
        /*02ac*/ 	.short	0x0100
        /*02ae*/ 	.byte	0x07
	.zero		1


	//   ....[28]....
        /*02b0*/ 	.word	0x000009a0
        /*02b4*/ 	.word	0x000000ff
        /*02b8*/ 	.word	0x000000e0
        /*02bc*/ 	.short	0x0100
        /*02be*/ 	.byte	0x05
	.zero		1


	//   ....[29]....
        /*02c0*/ 	.word	0x000009b0
        /*02c4*/ 	.word	0x000000ff
        /*02c8*/ 	.word	0x000000e8
        /*02cc*/ 	.short	0x0100
        /*02ce*/ 	.byte	0x05
	.zero		1


	//   ....[30]....
        /*02d0*/ 	.word	0x00000af0
        /*02d4*/ 	.word	0x000000ff
        /*02d8*/ 	.word	0x000000f0
        /*02dc*/ 	.short	0x0100
        /*02de*/ 	.byte	0x05
	.zero		1


	//   ....[31]....
        /*02e0*/ 	.word	0x00000b00
        /*02e4*/ 	.word	0x000000ff
        /*02e8*/ 	.word	0x00000100
        /*02ec*/ 	.short	0x0100
        /*02ee*/ 	.byte	0x05
	.zero		1


	//   ....[32]....
        /*02f0*/ 	.word	0x00000b10
        /*02f4*/ 	.word	0x000000ff
        /*02f8*/ 	.word	0x000000f8
        /*02fc*/ 	.short	0x0100
        /*02fe*/ 	.byte	0x05
	.zero		1


	//   ....[33]....
        /*0300*/ 	.word	0x00000b20
        /*0304*/ 	.word	0x000000ff
        /*0308*/ 	.word	0x00000108
        /*030c*/ 	.short	0x0100
        /*030e*/ 	.byte	0x05
	.zero		1


	//   ....[34]....
        /*0310*/ 	.word	0x00000c50
        /*0314*/ 	.word	0x000000ff
        /*0318*/ 	.word	0x00000110
        /*031c*/ 	.short	0x0100
        /*031e*/ 	.byte	0x07
	.zero		1


	//   ....[35]....
        /*0320*/ 	.word	0x00000c60
        /*0324*/ 	.word	0x000000ff
        /*0328*/ 	.word	0x00000130
        /*032c*/ 	.short	0x0100
        /*032e*/ 	.byte	0x07
	.zero		1


	//   ....[36]....
        /*0330*/ 	.word	0x00000c70
        /*0334*/ 	.word	0x000000ff
        /*0338*/ 	.word	0x00000118
        /*033c*/ 	.short	0x0100
        /*033e*/ 	.byte	0x07
	.zero		1


	//   ....[37]....
        /*0340*/ 	.word	0x00000c80
        /*0344*/ 	.word	0x000000ff
        /*0348*/ 	.word	0x00000138
        /*034c*/ 	.short	0x0100
        /*034e*/ 	.byte	0x07
	.zero		1


	//   ....[38]....
        /*0350*/ 	.word	0x00000c90
        /*0354*/ 	.word	0x000000ff
        /*0358*/ 	.word	0x00000120
        /*035c*/ 	.short	0x0100
        /*035e*/ 	.byte	0x07
	.zero		1


	//   ....[39]....
        /*0360*/ 	.word	0x00000ca0
        /*0364*/ 	.word	0x000000ff
        /*0368*/ 	.word	0x00000140
        /*036c*/ 	.short	0x0100
        /*036e*/ 	.byte	0x07
	.zero		1


	//   ....[40]....
        /*0370*/ 	.word	0x00000cb0
        /*0374*/ 	.word	0x000000ff
        /*0378*/ 	.word	0x00000128
        /*037c*/ 	.short	0x0100
        /*037e*/ 	.byte	0x07
	.zero		1


	//   ....[41]....
        /*0380*/ 	.word	0x00000cc0
        /*0384*/ 	.word	0x000000ff
        /*0388*/ 	.word	0x00000148
        /*038c*/ 	.short	0x0100
        /*038e*/ 	.byte	0x07
	.zero		1


	//   ....[42]....
        /*0390*/ 	.word	0x00000db0
        /*0394*/ 	.word	0x000000ff
        /*0398*/ 	.word	0x00000150
        /*039c*/ 	.short	0x0100
        /*039e*/ 	.byte	0x05
	.zero		1


	//   ....[43]....
        /*03a0*/ 	.word	0x00000dc0
        /*03a4*/ 	.word	0x000000ff
        /*03a8*/ 	.word	0x00000160
        /*03ac*/ 	.short	0x0100
        /*03ae*/ 	.byte	0x05
	.zero		1


	//   ....[44]....
        /*03b0*/ 	.word	0x00000dd0
        /*03b4*/ 	.word	0x000000ff
        /*03b8*/ 	.word	0x00000158
        /*03bc*/ 	.short	0x0100
        /*03be*/ 	.byte	0x05
	.zero		1


	//   ....[45]....
        /*03c0*/ 	.word	0x00000de0
        /*03c4*/ 	.word	0x000000ff
        /*03c8*/ 	.word	0x00000168
        /*03cc*/ 	.short	0x0100
        /*03ce*/ 	.byte	0x05
	.zero		1


	//   ....[46]....
        /*03d0*/ 	.word	0x000016b0
        /*03d4*/ 	.word	0x00000003
        /*03d8*/ 	.word	0x00000160
        /*03dc*/ 	.short	0x010a
        /*03de*/ 	.byte	0xff
	.zero		1


	//   ....[47]....
        /*03e0*/ 	.word	0x000016e0
        /*03e4*/ 	.word	0x00000003
        /*03e8*/ 	.word	0x00000150
        /*03ec*/ 	.short	0x0101
        /*03ee*/ 	.byte	0xff
	.zero		1


	//   ....[48]....
        /*03f0*/ 	.word	0x000017b0
        /*03f4*/ 	.word	0x000000ff
        /*03f8*/ 	.word	0x00000060
        /*03fc*/ 	.short	0x010a
        /*03fe*/ 	.byte	0x08
	.zero		1


	//   ....[49]....
        /*0400*/ 	.word	0x00001850
        /*0404*/ 	.word	0x000000ff
        /*0408*/ 	.word	0x00000060
        /*040c*/ 	.short	0x010a
        /*040e*/ 	.byte	0x21
	.zero		1


	//   ....[50]....
        /*0410*/ 	.word	0x000019b0
        /*0414*/ 	.word	0x000000ff
        /*0418*/ 	.word	0x00000060
        /*041c*/ 	.short	0x010a
        /*041e*/ 	.byte	0x08
	.zero		1


	//   ....[51]....
        /*0420*/ 	.word	0x00001aa0
        /*0424*/ 	.word	0x000000ff
        /*0428*/ 	.word	0x000000e8
        /*042c*/ 	.short	0x0101
        /*042e*/ 	.byte	0x04
	.zero		1


	//   ....[52]....
        /*0430*/ 	.word	0x00001ac0
        /*0434*/ 	.word	0x000000ff
        /*0438*/ 	.word	0x00000060
        /*043c*/ 	.short	0x010a
        /*043e*/ 	.byte	0x08
	.zero		1


	//   ....[53]....
        /*0440*/ 	.word	0x00001b40
        /*0444*/ 	.word	0x000000ff
        /*0448*/ 	.word	0x00000060
        /*044c*/ 	.short	0x010a
        /*044e*/ 	.byte	0x11
	.zero		1


	//   ....[54]....
        /*0450*/ 	.word	0x00001ca0
        /*0454*/ 	.word	0x000000ff
        /*0458*/ 	.word	0x00000060
        /*045c*/ 	.short	0x010a
        /*045e*/ 	.byte	0x08
	.zero		1


	//   ....[55]....
        /*0460*/ 	.word	0x00001dc0
        /*0464*/ 	.word	0x00000002
        /*0468*/ 	.word	0x000000f0
        /*046c*/ 	.short	0x010a
        /*046e*/ 	.byte	0xff
	.zero		1


	//   ....[56]....
        /*0470*/ 	.word	0x00001e80
        /*0474*/ 	.word	0x00000002
        /*0478*/ 	.word	0x00000000
        /*047c*/ 	.short	0x0101
        /*047e*/ 	.byte	0xff
	.zero		1


	//   ....[57]....
        /*0480*/ 	.word	0x000023e0
        /*0484*/ 	.word	0x000000ff
        /*0488*/ 	.word	0x00000000
        /*048c*/ 	.short	0x010a
        /*048e*/ 	.byte	0x05
	.zero		1


	//   ....[58]....
        /*0490*/ 	.word	0x00002470
        /*0494*/ 	.word	0x000000ff
        /*0498*/ 	.word	0x00000000
        /*049c*/ 	.short	0x010a
        /*049e*/ 	.byte	0x05
	.zero		1


	//   ....[59]....
        /*04a0*/ 	.word	0x00002500
        /*04a4*/ 	.word	0x000000ff
        /*04a8*/ 	.word	0x00000000
        /*04ac*/ 	.short	0x010a
        /*04ae*/ 	.byte	0x05
	.zero		1


	//   ....[60]....
        /*04b0*/ 	.word	0x00002590
        /*04b4*/ 	.word	0x000000ff
        /*04b8*/ 	.word	0x00000000
        /*04bc*/ 	.short	0x010a
        /*04be*/ 	.byte	0x05
	.zero		1


	//   ....[61]....
        /*04c0*/ 	.word	0x00002620
        /*04c4*/ 	.word	0x000000ff
        /*04c8*/ 	.word	0x00000000
        /*04cc*/ 	.short	0x010a
        /*04ce*/ 	.byte	0x05
	.zero		1


	//   ....[62]....
        /*04d0*/ 	.word	0x000026b0
        /*04d4*/ 	.word	0x000000ff
        /*04d8*/ 	.word	0x00000000
        /*04dc*/ 	.short	0x010a
        /*04de*/ 	.byte	0x05
	.zero		1


	//   ....[63]....
        /*04e0*/ 	.word	0x00002740
        /*04e4*/ 	.word	0x000000ff
        /*04e8*/ 	.word	0x00000000
        /*04ec*/ 	.short	0x010a
        /*04ee*/ 	.byte	0x05
	.zero		1


	//   ....[64]....
        /*04f0*/ 	.word	0x000027d0
        /*04f4*/ 	.word	0x000000ff
        /*04f8*/ 	.word	0x00000000
        /*04fc*/ 	.short	0x010a
        /*04fe*/ 	.byte	0x05
	.zero		1


	//   ....[65]....
        /*0500*/ 	.word	0x00002860
        /*0504*/ 	.word	0x000000ff
        /*0508*/ 	.word	0x00000000
        /*050c*/ 	.short	0x010a
        /*050e*/ 	.byte	0x05
	.zero		1


	//   ....[66]....
        /*0510*/ 	.word	0x000028f0
        /*0514*/ 	.word	0x000000ff
        /*0518*/ 	.word	0x00000000
        /*051c*/ 	.short	0x010a
        /*051e*/ 	.byte	0x05
	.zero		1


	//   ....[67]....
        /*0520*/ 	.word	0x00002980
        /*0524*/ 	.word	0x000000ff
        /*0528*/ 	.word	0x00000000
        /*052c*/ 	.short	0x010a
        /*052e*/ 	.byte	0x05
	.zero		1


	//   ....[68]....
        /*0530*/ 	.word	0x00002a20
        /*0534*/ 	.word	0x00000000
        /*0538*/ 	.word	0x00000000
        /*053c*/ 	.short	0x010a
        /*053e*/ 	.byte	0xff
	.zero		1


	//   ....[69]....
        /*0540*/ 	.word	0x00002b40
        /*0544*/ 	.word	0x00000000
        /*0548*/ 	.word	0x00000150
        /*054c*/ 	.short	0x010a
        /*054e*/ 	.byte	0xff
	.zero		1


	//   ....[70]....
        /*0550*/ 	.word	0x00002ba0
        /*0554*/ 	.word	0x00000004
        /*0558*/ 	.word	0x00000000
        /*055c*/ 	.short	0x0101
        /*055e*/ 	.byte	0xff
	.zero		1


	//   ....[71]....
        /*0560*/ 	.word	0x00002bc0
        /*0564*/ 	.word	0x000000ff
        /*0568*/ 	.word	0x00000100
        /*056c*/ 	.short	0x010a
        /*056e*/ 	.byte	0x05
	.zero		1


	//   ....[72]....
        /*0570*/ 	.word	0x00002ce0
        /*0574*/ 	.word	0x00000000
        /*0578*/ 	.word	0x000000f0
        /*057c*/ 	.short	0x010a
        /*057e*/ 	.byte	0xff
	.zero		1


	//   ....[73]....
        /*0580*/ 	.word	0x00002df0
        /*0584*/ 	.word	0x00000000
        /*0588*/ 	.word	0x00000000
        /*058c*/ 	.short	0x0101
        /*058e*/ 	.byte	0xff
	.zero		1


	//   ....[74]....
        /*0590*/ 	.word	0x00002e80
        /*0594*/ 	.word	0x000000ff
        /*0598*/ 	.word	0x00000100
        /*059c*/ 	.short	0x0106
        /*059e*/ 	.byte	0x05
	.zero		1


	//   ....[75]....
        /*05a0*/ 	.word	0x00002ea0
        /*05a4*/ 	.word	0x000000ff
        /*05a8*/ 	.word	0x00000100
        /*05ac*/ 	.short	0x010a
        /*05ae*/ 	.byte	0x05
	.zero		1


	//   ....[76]....
        /*05b0*/ 	.word	0x00002f30
        /*05b4*/ 	.word	0x000000ff
        /*05b8*/ 	.word	0x00000100
        /*05bc*/ 	.short	0x0106
        /*05be*/ 	.byte	0x04
	.zero		1


	//   ....[77]....
        /*05c0*/ 	.word	0x00002f70
        /*05c4*/ 	.word	0x00000000
        /*05c8*/ 	.word	0x00000100
        /*05cc*/ 	.short	0x010a
        /*05ce*/ 	.byte	0xff
	.zero		1


	//   ....[78]....
        /*05d0*/ 	.word	0x00003460
        /*05d4*/ 	.word	0x00000000
        /*05d8*/ 	.word	0x000000f0
        /*05dc*/ 	.short	0x010a
        /*05de*/ 	.byte	0xff
	.zero		1


	//   ....[79]....
        /*05e0*/ 	.word	0x00003570
        /*05e4*/ 	.word	0x00000003
        /*05e8*/ 	.word	0x00000000
        /*05ec*/ 	.short	0x0101
        /*05ee*/ 	.byte	0xff
	.zero		1


	//   ....[80]....
        /*05f0*/ 	.word	0x00003580
        /*05f4*/ 	.word	0x000000ff
        /*05f8*/ 	.word	0x00000000
        /*05fc*/ 	.short	0x010a
        /*05fe*/ 	.byte	0x04
	.zero		1


	//   ....[81]....
        /*0600*/ 	.word	0x000035a0
        /*0604*/ 	.word	0x000000ff
        /*0608*/ 	.word	0x00000130
        /*060c*/ 	.short	0x010a
        /*060e*/ 	.byte	0x08
	.zero		1


	//   ....[82]....
        /*0610*/ 	.word	0x00003670
        /*0614*/ 	.word	0x000000ff
        /*0618*/ 	.word	0x00000000
        /*061c*/ 	.short	0x010a
        /*061e*/ 	.byte	0x07
	.zero		1


	//   ....[83]....
        /*0620*/ 	.word	0x000037b0
        /*0624*/ 	.word	0x000000ff
        /*0628*/ 	.word	0x00000000
        /*062c*/ 	.short	0x010a
        /*062e*/ 	.byte	0x04
	.zero		1


	//   ....[84]....
        /*0630*/ 	.word	0x000039a0
        /*0634*/ 	.word	0x000000ff
        /*0638*/ 	.word	0x00000000
        /*063c*/ 	.short	0x010a
        /*063e*/ 	.byte	0x05
	.zero		1


	//   ....[85]....
        /*0640*/ 	.word	0x00003a30
        /*0644*/ 	.word	0x000000ff
        /*0648*/ 	.word	0x00000000
        /*064c*/ 	.short	0x010a
        /*064e*/ 	.byte	0x05
	.zero		1


	//   ....[86]....
        /*0650*/ 	.word	0x00003ac0
        /*0654*/ 	.word	0x000000ff
        /*0658*/ 	.word	0x00000000
        /*065c*/ 	.short	0x010a
        /*065e*/ 	.byte	0x05
	.zero		1


	//   ....[87]....
        /*0660*/ 	.word	0x00003b50
        /*0664*/ 	.word	0x000000ff
        /*0668*/ 	.word	0x00000000
        /*066c*/ 	.short	0x010a
        /*066e*/ 	.byte	0x07
	.zero		1


	//   ....[88]....
        /*0670*/ 	.word	0x00003fb0
        /*0674*/ 	.word	0x00000000
        /*0678*/ 	.word	0x000000f0
        /*067c*/ 	.short	0x010a
        /*067e*/ 	.byte	0xff
	.zero		1


	//   ....[89]....
        /*0680*/ 	.word	0x00004070
        /*0684*/ 	.word	0x00000000
        /*0688*/ 	.word	0x00000000
        /*068c*/ 	.short	0x0101
        /*068e*/ 	.byte	0xff
	.zero		1


	//   ....[90]....
        /*0690*/ 	.word	0x00004390
        /*0694*/ 	.word	0x000000ff
        /*0698*/ 	.word	0x000000e8
        /*069c*/ 	.short	0x010a
        /*069e*/ 	.byte	0x07
	.zero		1


	//   ....[91]....
        /*06a0*/ 	.word	0x00004580
        /*06a4*/ 	.word	0x000000ff
        /*06a8*/ 	.word	0x000000d0
        /*06ac*/ 	.short	0x010a
        /*06ae*/ 	.byte	0x07
	.zero		1


	//   ....[92]....
        /*06b0*/ 	.word	0x00004750
        /*06b4*/ 	.word	0x000000ff
        /*06b8*/ 	.word	0x000000c0
        /*06bc*/ 	.short	0x010b
        /*06be*/ 	.byte	0x07
	.zero		1


	//   ....[93]....
        /*06c0*/ 	.word	0x000047c0
        /*06c4*/ 	.word	0x000000ff
        /*06c8*/ 	.word	0x00000000
        /*06cc*/ 	.short	0x0101
        /*06ce*/ 	.byte	0x08
	.zero		1


	//   ....[94]....
        /*06d0*/ 	.word	0x000047f0
        /*06d4*/ 	.word	0x000000ff
        /*06d8*/ 	.word	0x000000d8
        /*06dc*/ 	.short	0x010a
        /*06de*/ 	.byte	0x07
	.zero		1


	//   ....[95]....
        /*06e0*/ 	.word	0x00004a00
        /*06e4*/ 	.word	0x000000ff
        /*06e8*/ 	.word	0x000000c8
        /*06ec*/ 	.short	0x010b
        /*06ee*/ 	.byte	0x07
	.zero		1


	//   ....[96]....
        /*06f0*/ 	.word	0x00004a20
        /*06f4*/ 	.word	0x000000ff
        /*06f8*/ 	.word	0x00000000
        /*06fc*/ 	.short	0x0101
        /*06fe*/ 	.byte	0x0d
	.zero		1


	//   ....[97]....
        /*0700*/ 	.word	0x00004a50
        /*0704*/ 	.word	0x000000ff
        /*0708*/ 	.word	0x000000d0
        /*070c*/ 	.short	0x010a
        /*070e*/ 	.byte	0x07
	.zero		1


	//   ....[98]....
        /*0710*/ 	.word	0x00004a90
        /*0714*/ 	.word	0x00000000
        /*0718*/ 	.word	0x000000d8
        /*071c*/ 	.short	0x010a
        /*071e*/ 	.byte	0xff
	.zero		1


	//   ....[99]....
        /*0720*/ 	.word	0x00004dc0
        /*0724*/ 	.word	0x00000000
        /*0728*/ 	.word	0x000000f0
        /*072c*/ 	.short	0x010a
        /*072e*/ 	.byte	0xff
	.zero		1


	//   ....[100]....
        /*0730*/ 	.word	0x00004ed0
        /*0734*/ 	.word	0x00000000
        /*0738*/ 	.word	0x00000000
        /*073c*/ 	.short	0x0101
        /*073e*/ 	.byte	0xff
	.zero		1


	//   ....[101]....
        /*0740*/ 	.word	0x00005930
        /*0744*/ 	.word	0x00000003
        /*0748*/ 	.word	0x000000c0
        /*074c*/ 	.short	0x010a
        /*074e*/ 	.byte	0xff
	.zero		1


	//   ....[102]....
        /*0750*/ 	.word	0x00005970
        /*0754*/ 	.word	0x000000cf
        /*0758*/ 	.word	0x00000110
        /*075c*/ 	.short	0x010a
        /*075e*/ 	.byte	0xff
	.zero		1


	//   ....[103]....
        /*0760*/ 	.word	0x00005aa0
        /*0764*/ 	.word	0x00000003
        /*0768*/ 	.word	0x000000c0
        /*076c*/ 	.short	0x010a
        /*076e*/ 	.byte	0xff
	.zero		1


	//   ....[104]....
        /*0770*/ 	.word	0x00005c00
        /*0774*/ 	.word	0x00000000
        /*0778*/ 	.word	0x00000000
        /*077c*/ 	.short	0x0101
        /*077e*/ 	.byte	0xff
	.zero		1


	//   ....[105]....
        /*0780*/ 	.word	0x00005c60
        /*0784*/ 	.word	0x000000cf
        /*0788*/ 	.word	0x00000110
        /*078c*/ 	.short	0x010a
        /*078e*/ 	.byte	0xff
	.zero		1


	//   ....[106]....
        /*0790*/ 	.word	0x00007010
        /*0794*/ 	.word	0x000000d2
        /*0798*/ 	.word	0x000000c0
        /*079c*/ 	.short	0x010a
        /*079e*/ 	.byte	0xff
	.zero		1


	//   ....[107]....
        /*07a0*/ 	.word	0x000070e0
        /*07a4*/ 	.word	0x000000d2
        /*07a8*/ 	.word	0x000000c0
        /*07ac*/ 	.short	0x010a
        /*07ae*/ 	.byte	0xff
	.zero		1


	//   ....[108]....
        /*07b0*/ 	.word	0x00007220
        /*07b4*/ 	.word	0x00000003
        /*07b8*/ 	.word	0x00000000
        /*07bc*/ 	.short	0x0101
        /*07be*/ 	.byte	0xff
	.zero		1


	//   ....[109]....
        /*07c0*/ 	.word	0x00007730
        /*07c4*/ 	.word	0x000000ff
        /*07c8*/ 	.word	0x00000000
        /*07cc*/ 	.short	0x0101
        /*07ce*/ 	.byte	0x05
	.zero		1


	//   ....[110]....
        /*07d0*/ 	.word	0x000086b0
        /*07d4*/ 	.word	0x00000003
        /*07d8*/ 	.word	0x00000160
        /*07dc*/ 	.short	0x010a
        /*07de*/ 	.byte	0xff
	.zero		1


	//   ....[111]....
        /*07e0*/ 	.word	0x00008710
        /*07e4*/ 	.word	0x00000002
        /*07e8*/ 	.word	0x00000060
        /*07ec*/ 	.short	0x010a
        /*07ee*/ 	.byte	0xff
	.zero		1


	//   ....[112]....
        /*07f0*/ 	.word	0x00008770
        /*07f4*/ 	.word	0x00000002
        /*07f8*/ 	.word	0x00000060
        /*07fc*/ 	.short	0x010a
        /*07fe*/ 	.byte	0xff
	.zero		1


	//   ....[113]....
        /*0800*/ 	.word	0x000087c0
        /*0804*/ 	.word	0x00000002
        /*0808*/ 	.word	0x000000f0
        /*080c*/ 	.short	0x010a
        /*080e*/ 	.byte	0xff
	.zero		1


	//   ....[114]....
        /*0810*/ 	.word	0x00008820
        /*0814*/ 	.word	0x00000000
        /*0818*/ 	.word	0x00000000
        /*081c*/ 	.short	0x010a
        /*081e*/ 	.byte	0xff
	.zero		1


	//   ....[115]....
        /*0820*/ 	.word	0x00008880
        /*0824*/ 	.word	0x00000000
        /*0828*/ 	.word	0x00000000
        /*082c*/ 	.short	0x010a
        /*082e*/ 	.byte	0xff
	.zero		1


	//   ....[116]....
        /*0830*/ 	.word	0x000088e0
        /*0834*/ 	.word	0x00000000
        /*0838*/ 	.word	0x00000000
        /*083c*/ 	.short	0x010a
        /*083e*/ 	.byte	0xff
	.zero		1


	//   ....[117]....
        /*0840*/ 	.word	0x00008940
        /*0844*/ 	.word	0x00000000
        /*0848*/ 	.word	0x00000000
        /*084c*/ 	.short	0x010a
        /*084e*/ 	.byte	0xff
	.zero		1


	//   ....[118]....
        /*0850*/ 	.word	0x000089a0
        /*0854*/ 	.word	0x00000000
        /*0858*/ 	.word	0x00000000
        /*085c*/ 	.short	0x010a
        /*085e*/ 	.byte	0xff
	.zero		1


	//   ....[119]....
        /*0860*/ 	.word	0x00008a00
        /*0864*/ 	.word	0x00000000
        /*0868*/ 	.word	0x00000000
        /*086c*/ 	.short	0x010a
        /*086e*/ 	.byte	0xff
	.zero		1


	//   ....[120]....
        /*0870*/ 	.word	0x00008a60
        /*0874*/ 	.word	0x00000000
        /*0878*/ 	.word	0x00000000
        /*087c*/ 	.short	0x010a
        /*087e*/ 	.byte	0xff
	.zero		1


	//   ....[121]....
        /*0880*/ 	.word	0x00008ac0
        /*0884*/ 	.word	0x00000000
        /*0888*/ 	.word	0x00000000
        /*088c*/ 	.short	0x010a
        /*088e*/ 	.byte	0xff
	.zero		1


	//   ....[122]....
        /*0890*/ 	.word	0x00008b20
        /*0894*/ 	.word	0x00000000
        /*0898*/ 	.word	0x00000000
        /*089c*/ 	.short	0x010a
        /*089e*/ 	.byte	0xff
	.zero		1


	//   ....[123]....
        /*08a0*/ 	.word	0x00008b80
        /*08a4*/ 	.word	0x00000000
        /*08a8*/ 	.word	0x00000000
        /*08ac*/ 	.short	0x010a
        /*08ae*/ 	.byte	0xff
	.zero		1


	//   ....[124]....
        /*08b0*/ 	.word	0x00008be0
        /*08b4*/ 	.word	0x00000000
        /*08b8*/ 	.word	0x00000000
        /*08bc*/ 	.short	0x010a
        /*08be*/ 	.byte	0xff
	.zero		1


	//   ....[125]....
        /*08c0*/ 	.word	0x00008c30
        /*08c4*/ 	.word	0x00000000
        /*08c8*/ 	.word	0x00000150
        /*08cc*/ 	.short	0x010a
        /*08ce*/ 	.byte	0xff
	.zero		1


	//   ....[126]....
        /*08d0*/ 	.word	0x00008c90
        /*08d4*/ 	.word	0x00000000
        /*08d8*/ 	.word	0x00000100
        /*08dc*/ 	.short	0x010a
        /*08de*/ 	.byte	0xff
	.zero		1


	//   ....[127]....
        /*08e0*/ 	.word	0x00008ce0
        /*08e4*/ 	.word	0x00000000
        /*08e8*/ 	.word	0x000000f0
        /*08ec*/ 	.short	0x010a
        /*08ee*/ 	.byte	0xff
	.zero		1


	//   ....[128]....
        /*08f0*/ 	.word	0x00008d40
        /*08f4*/ 	.word	0x00000000
        /*08f8*/ 	.word	0x00000100
        /*08fc*/ 	.short	0x010a
        /*08fe*/ 	.byte	0xff
	.zero		1


	//   ....[129]....
        /*0900*/ 	.word	0x00008d90
        /*0904*/ 	.word	0x00000000
        /*0908*/ 	.word	0x000000f0
        /*090c*/ 	.short	0x010a
        /*090e*/ 	.byte	0xff
	.zero		1


	//   ....[130]....
        /*0910*/ 	.word	0x00008df0
        /*0914*/ 	.word	0x00000003
        /*0918*/ 	.word	0x00000130
        /*091c*/ 	.short	0x010a
        /*091e*/ 	.byte	0xff
	.zero		1


	//   ....[131]....
        /*0920*/ 	.word	0x00008e50
        /*0924*/ 	.word	0x00000000
        /*0928*/ 	.word	0x00000000
        /*092c*/ 	.short	0x010a
        /*092e*/ 	.byte	0xff
	.zero		1


	//   ....[132]....
        /*0930*/ 	.word	0x00008eb0
        /*0934*/ 	.word	0x00000000
        /*0938*/ 	.word	0x00000000
        /*093c*/ 	.short	0x010a
        /*093e*/ 	.byte	0xff
	.zero		1


	//   ....[133]....
        /*0940*/ 	.word	0x00008f10
        /*0944*/ 	.word	0x00000000
        /*0948*/ 	.word	0x00000000
        /*094c*/ 	.short	0x010a
        /*094e*/ 	.byte	0xff
	.zero		1


	//   ....[134]....
        /*0950*/ 	.word	0x00008f70
        /*0954*/ 	.word	0x00000000
        /*0958*/ 	.word	0x00000000
        /*095c*/ 	.short	0x010a
        /*095e*/ 	.byte	0xff
	.zero		1


	//   ....[135]....
        /*0960*/ 	.word	0x00008fd0
        /*0964*/ 	.word	0x00000000
        /*0968*/ 	.word	0x00000000
        /*096c*/ 	.short	0x010a
        /*096e*/ 	.byte	0xff
	.zero		1


	//   ....[136]....
        /*0970*/ 	.word	0x00009020
        /*0974*/ 	.word	0x00000000
        /*0978*/ 	.word	0x000000f0
        /*097c*/ 	.short	0x010a
        /*097e*/ 	.byte	0xff
	.zero		1


	//   ....[137]....
        /*0980*/ 	.word	0x00009080
        /*0984*/ 	.word	0x00000000
        /*0988*/ 	.word	0x000000e8
        /*098c*/ 	.short	0x010a
        /*098e*/ 	.byte	0xff
	.zero		1


	//   ....[138]....
        /*0990*/ 	.word	0x000090e0
        /*0994*/ 	.word	0x00000003
        /*0998*/ 	.word	0x000000d0
        /*099c*/ 	.short	0x010a
        /*099e*/ 	.byte	0xff
	.zero		1


	//   ....[139]....
        /*09a0*/ 	.word	0x00009140
        /*09a4*/ 	.word	0x00000003
        /*09a8*/ 	.word	0x000000d8
        /*09ac*/ 	.short	0x010a
        /*09ae*/ 	.byte	0xff
	.zero		1


	//   ....[140]....
        /*09b0*/ 	.word	0x000091a0
        /*09b4*/ 	.word	0x00000000
        /*09b8*/ 	.word	0x000000d0
        /*09bc*/ 	.short	0x010a
        /*09be*/ 	.byte	0xff
	.zero		1


	//   ....[141]....
        /*09c0*/ 	.word	0x000091f0
        /*09c4*/ 	.word	0x00000000
        /*09c8*/ 	.word	0x000000f0
        /*09cc*/ 	.short	0x010a
        /*09ce*/ 	.byte	0xff
	.zero		1


	//   ....[142]....
        /*09d0*/ 	.word	0x00009240
        /*09d4*/ 	.word	0x00000003
        /*09d8*/ 	.word	0x000000c0
        /*09dc*/ 	.short	0x010a
        /*09de*/ 	.byte	0xff
	.zero		1


	//   ....[143]....
        /*09e0*/ 	.word	0x00009290
        /*09e4*/ 	.word	0x000000cf
        /*09e8*/ 	.word	0x00000110
        /*09ec*/ 	.short	0x010a
        /*09ee*/ 	.byte	0xff
	.zero		1


	//   ....[144]....
        /*09f0*/ 	.word	0x000092e0
        /*09f4*/ 	.word	0x000000d2
        /*09f8*/ 	.word	0x000000c0
        /*09fc*/ 	.short	0x010a
        /*09fe*/ 	.byte	0xff
	.zero		1


	//----- nvinfo : EIATTR_NUM_MBARRIERS
	.align		4
.L_47:
        /*0a00*/ 	.byte	0x03, 0x38
        /*0a02*/ 	.short	0x002e


	//----- nvinfo : EIATTR_EXIT_INSTR_OFFSETS
	.align		4
        /*0a04*/ 	.byte	0x04, 0x1c
        /*0a06*/ 	.short	(.L_49 - .L_48)


	//   ....[0]....
.L_48:
        /*0a08*/ 	.word	0x00002a50


	//   ....[1]....
        /*0a0c*/ 	.word	0x00002f40


	//   ....[2]....
        /*0a10*/ 	.word	0x00002fa0


	//   ....[3]....
        /*0a14*/ 	.word	0x00003db0


	//   ....[4]....
        /*0a18*/ 	.word	0x00004ac0


	//   ....[5]....
        /*0a1c*/ 	.word	0x00004b00


	//   ....[6]....
        /*0a20*/ 	.word	0x000086a0


	//----- nvinfo : EIATTR_MAX_THREADS
	.align		4
.L_49:
        /*0a24*/ 	.byte	0x04, 0x05
        /*0a26*/ 	.short	(.L_51 - .L_50)
.L_50:
        /*0a28*/ 	.word	0x00000100
        /*0a2c*/ 	.word	0x00000001
        /*0a30*/ 	.word	0x00000001


	//----- nvinfo : EIATTR_CRS_STACK_SIZE
	.align		4
.L_51:
        /*0a34*/ 	.byte	0x04, 0x1e
        /*0a36*/ 	.short	(.L_53 - .L_52)
.L_52:
        /*0a38*/ 	.word	0x00000000


	//----- nvinfo : EIATTR_CBANK_PARAM_SIZE
	.align		4
.L_53:
        /*0a3c*/ 	.byte	0x03, 0x19
        /*0a3e*/ 	.short	0x0800


	//----- nvinfo : EIATTR_PARAM_CBANK
	.align		4
        /*0a40*/ 	.byte	0x04, 0x0a
        /*0a42*/ 	.short	(.L_55 - .L_54)
	.align		4
.L_54:
        /*0a44*/ 	.word	index@(.nv.constant0._ZN7cutlass13device_kernelINS_4gemm6kernel13GemmUniversalIN4cute5tupleIJiiiiEEENS1_10collective13CollectiveMmaINS1_35MainloopSm100TmaUmmaWarpSpecializedILi12ELi2ELi4ENS5_IJNS4_1CILi1EEESB_SB_EEEEENS5_IJNSA_ILi128EEESE_NSA_ILi64EEEEEENS_12float_e4m3_tENS5_IJSB_llEEESH_NS5_IJlSB_lEEENS4_8TiledMMAINS4_8MMA_AtomIJNS4_10MMA_TraitsINS4_19SM100_MMA_F8F6F4_SSEJSH_SH_fSE_SE_NS4_17integral_constantINS4_4UMMA5MajorELSQ_1EEENSO_ISQ_LSQ_0EEENSO_INSP_7ScaleInELST_0EEESU_EEEEEENS4_6LayoutISC_NS5_IJNSA_ILi0EEESY_SY_EEEEENS5_IJNS4_10UnderscoreES11_S11_EEEEENS4_13SM90_TMA_LOADENS4_14ComposedLayoutINS4_7SwizzleILi3ELi4ELi3EEENS4_18smem_ptr_flag_bitsILi8EEENSX_INS5_IJSE_NSA_ILi8EEEEEENS5_IJSB_SE_EEEEEEEvNS4_8identityES14_NS15_INS16_ILi2ELi4ELi3EEES19_NSX_INS5_IJS1A_SF_EEENS5_IJSF_SB_EEEEEEEvS1F_EENS_8epilogue10collective18CollectiveEpilogueINS1M_23Sm100TmaWarpSpecializedILi2ELi2ELi64ELb0ELb0EEEJSG_NS5_IJNSX_ISE_SB_EENSX_ISF_SB_EEEEESH_SJ_SH_SJ_NS1M_6fusion15FusionCallbacksIS1Q_NS1U_17LinearCombinationISH_fSH_fLNS_15FloatRoundStyleE2EEESG_S1T_JEEENS4_5SM1004TMEM4LOAD26SM100_TMEM_LOAD_32dp32b64xES14_S1K_NS4_39AutoVectorizingCopyWithAssumedAlignmentILi128EEENS4_14SM90_TMA_STOREES1K_S25_S25_EEEvvEEEEvNT_6ParamsE)
        /*0a48*/ 	.short	0x0380
        /*0a4a*/ 	.short	0x0800


	//----- nvinfo : EIATTR_SW_WAR
	.align		4
.L_55:
        /*0a4c*/ 	.byte	0x04, 0x36
        /*0a4e*/ 	.short	(.L_57 - .L_56)
.L_56:
        /*0a50*/ 	.word	0x00000008
.L_57:


//--------------------- .nv.callgraph             --------------------------
	.section	.nv.callgraph,"",@"SHT_CUDA_CALLGRAPH"
	.align	4
	.sectionentsize	8
	.align		4
        /*0000*/ 	.word	0x00000000
	.align		4
        /*0004*/ 	.word	0xffffffff
	.align		4
        /*0008*/ 	.word	index@(_ZN7cutlass13device_kernelINS_4gemm6kernel13GemmUniversalIN4cute5tupleIJiiiiEEENS1_10collective13CollectiveMmaINS1_35MainloopSm100TmaUmmaWarpSpecializedILi12ELi2ELi4ENS5_IJNS4_1CILi1EEESB_SB_EEEEENS5_IJNSA_ILi128EEESE_NSA_ILi64EEEEEENS_12float_e4m3_tENS5_IJSB_llEEESH_NS5_IJlSB_lEEENS4_8TiledMMAINS4_8MMA_AtomIJNS4_10MMA_TraitsINS4_19SM100_MMA_F8F6F4_SSEJSH_SH_fSE_SE_NS4_17integral_constantINS4_4UMMA5MajorELSQ_1EEENSO_ISQ_LSQ_0EEENSO_INSP_7ScaleInELST_0EEESU_EEEEEENS4_6LayoutISC_NS5_IJNSA_ILi0EEESY_SY_EEEEENS5_IJNS4_10UnderscoreES11_S11_EEEEENS4_13SM90_TMA_LOADENS4_14ComposedLayoutINS4_7SwizzleILi3ELi4ELi3EEENS4_18smem_ptr_flag_bitsILi8EEENSX_INS5_IJSE_NSA_ILi8EEEEEENS5_IJSB_SE_EEEEEEEvNS4_8identityES14_NS15_INS16_ILi2ELi4ELi3EEES19_NSX_INS5_IJS1A_SF_EEENS5_IJSF_SB_EEEEEEEvS1F_EENS_8epilogue10collective18CollectiveEpilogueINS1M_23Sm100TmaWarpSpecializedILi2ELi2ELi64ELb0ELb0EEEJSG_NS5_IJNSX_ISE_SB_EENSX_ISF_SB_EEEEESH_SJ_SH_SJ_NS1M_6fusion15FusionCallbacksIS1Q_NS1U_17LinearCombinationISH_fSH_fLNS_15FloatRoundStyleE2EEESG_S1T_JEEENS4_5SM1004TMEM4LOAD26SM100_TMEM_LOAD_32dp32b64xES14_S1K_NS4_39AutoVectorizingCopyWithAssumedAlignmentILi128EEENS4_14SM90_TMA_STOREES1K_S25_S25_EEEvvEEEEvNT_6ParamsE)
	.align		4
        /*000c*/ 	.word	index@(__assertfail)
	.align		4
        /*0010*/ 	.word	0x00000000
	.align		4
        /*0014*/ 	.word	0xfffffffe
	.align		4
        /*0018*/ 	.word	0x00000000
	.align		4
        /*001c*/ 	.word	0xfffffffd
	.align		4
        /*0020*/ 	.word	0x00000000
	.align		4
        /*0024*/ 	.word	0xfffffffc


//--------------------- .nv.constant4             --------------------------
	.section	.nv.constant4,"a",@progbits
	.align	8
	.align		8
.nv.constant4:
        /*0000*/ 	.dword	__assertfail
	.align		8
        /*0008*/ 	.dword	__unnamed_1
	.align		8
        /*0010*/ 	.dword	__unnamed_2
	.align		8
        /*0018*/ 	.dword	_ZN40_INTERNAL_90bcc8a1_4_k_cu_449e98b6_355004cuda3std3__45__cpo5beginE
	.align		8
        /*0020*/ 	.dword	_ZN40_INTERNAL_90bcc8a1_4_k_cu_449e98b6_355004cuda3std3__45__cpo3endE
	.align		8
        /*0028*/ 	.dword	_ZN40_INTERNAL_90bcc8a1_4_k_cu_449e98b6_355004cuda3std3__45__cpo6cbeginE
	.align		8
        /*0030*/ 	.dword	_ZN40_INTERNAL_90bcc8a1_4_k_cu_449e98b6_355004cuda3std3__45__cpo4cendE
	.align		8
        /*0038*/ 	.dword	_ZN40_INTERNAL_90bcc8a1_4_k_cu_449e98b6_355004cuda3std3__442_GLOBAL__N__90bcc8a1_4_k_cu_449e98b6_355006ignoreE
	.align		8
        /*0040*/ 	.dword	_ZN40_INTERNAL_90bcc8a1_4_k_cu_449e98b6_355004cuda3std3__419piecewise_constructE
	.align		8
        /*0048*/ 	.dword	_ZN40_INTERNAL_90bcc8a1_4_k_cu_449e98b6_355004cuda3std3__48in_placeE
	.align		8
        /*0050*/ 	.dword	_ZN40_INTERNAL_90bcc8a1_4_k_cu_449e98b6_355004cuda3std6ranges3__45__cpo4swapE
	.align		8
        /*0058*/ 	.dword	_ZN40_INTERNAL_90bcc8a1_4_k_cu_449e98b6_355004cuda3std6ranges3__45__cpo9iter_moveE
	.align		8
        /*0060*/ 	.dword	_ZN40_INTERNAL_90bcc8a1_4_k_cu_449e98b6_355004cute7productE
	.align		8
        /*0068*/ 	.dword	_ZN40_INTERNAL_90bcc8a1_4_k_cu_449e98b6_355004cute1_E
	.align		8
        /*0070*/ 	.dword	$str$25
	.align		8
        /*0078*/ 	.dword	$str$26
	.align		8
        /*0080*/ 	.dword	$str$27
	.align		8
        /*0088*/ 	.dword	$str$28


//--------------------- .text._ZN7cutlass13device_kernelINS_4gemm6kernel13GemmUniversalIN4cute5tupleIJiiiiEEENS1_10collective13CollectiveMmaINS1_35MainloopSm100TmaUmmaWarpSpecializedILi12ELi2ELi4ENS5_IJNS4_1CILi1EEESB_SB_EEEEENS5_IJNSA_ILi128EEESE_NSA_ILi64EEEEEENS_12float_e4m3_tENS5_IJSB_llEEESH_NS5_IJlSB_lEEENS4_8TiledMMAINS4_8MMA_AtomIJNS4_10MMA_TraitsINS4_19SM100_MMA_F8F6F4_SSEJSH_SH_fSE_SE_NS4_17integral_constantINS4_4UMMA5MajorELSQ_1EEENSO_ISQ_LSQ_0EEENSO_INSP_7ScaleInELST_0EEESU_EEEEEENS4_6LayoutISC_NS5_IJNSA_ILi0EEESY_SY_EEEEENS5_IJNS4_10UnderscoreES11_S11_EEEEENS4_13SM90_TMA_LOADENS4_14ComposedLayoutINS4_7SwizzleILi3ELi4ELi3EEENS4_18smem_ptr_flag_bitsILi8EEENSX_INS5_IJSE_NSA_ILi8EEEEEENS5_IJSB_SE_EEEEEEEvNS4_8identityES14_NS15_INS16_ILi2ELi4ELi3EEES19_NSX_INS5_IJS1A_SF_EEENS5_IJSF_SB_EEEEEEEvS1F_EENS_8epilogue10collective18CollectiveEpilogueINS1M_23Sm100TmaWarpSpecializedILi2ELi2ELi64ELb0ELb0EEEJSG_NS5_IJNSX_ISE_SB_EENSX_ISF_SB_EEEEESH_SJ_SH_SJ_NS1M_6fusion15FusionCallbacksIS1Q_NS1U_17LinearCombinationISH_fSH_fLNS_15FloatRoundStyleE2EEESG_S1T_JEEENS4_5SM1004TMEM4LOAD26SM100_TMEM_LOAD_32dp32b64xES14_S1K_NS4_39AutoVectorizingCopyWithAssumedAlignmentILi128EEENS4_14SM90_TMA_STOREES1K_S25_S25_EEEvvEEEEvNT_6ParamsE --------------------------
	.section	.text._ZN7cutlass13device_kernelINS_4gemm6kernel13GemmUniversalIN4cute5tupleIJiiiiEEENS1_10collective13CollectiveMmaINS1_35MainloopSm100TmaUmmaWarpSpecializedILi12ELi2ELi4ENS5_IJNS4_1CILi1EEESB_SB_EEEEENS5_IJNSA_ILi128EEESE_NSA_ILi64EEEEEENS_12float_e4m3_tENS5_IJSB_llEEESH_NS5_IJlSB_lEEENS4_8TiledMMAINS4_8MMA_AtomIJNS4_10MMA_TraitsINS4_19SM100_MMA_F8F6F4_SSEJSH_SH_fSE_SE_NS4_17integral_constantINS4_4UMMA5MajorELSQ_1EEENSO_ISQ_LSQ_0EEENSO_INSP_7ScaleInELST_0EEESU_EEEEEENS4_6LayoutISC_NS5_IJNSA_ILi0EEESY_SY_EEEEENS5_IJNS4_10UnderscoreES11_S11_EEEEENS4_13SM90_TMA_LOADENS4_14ComposedLayoutINS4_7SwizzleILi3ELi4ELi3EEENS4_18smem_ptr_flag_bitsILi8EEENSX_INS5_IJSE_NSA_ILi8EEEEEENS5_IJSB_SE_EEEEEEEvNS4_8identityES14_NS15_INS16_ILi2ELi4ELi3EEES19_NSX_INS5_IJS1A_SF_EEENS5_IJSF_SB_EEEEEEEvS1F_EENS_8epilogue10collective18CollectiveEpilogueINS1M_23Sm100TmaWarpSpecializedILi2ELi2ELi64ELb0ELb0EEEJSG_NS5_IJNSX_ISE_SB_EENSX_ISF_SB_EEEEESH_SJ_SH_SJ_NS1M_6fusion15FusionCallbacksIS1Q_NS1U_17LinearCombinationISH_fSH_fLNS_15FloatRoundStyleE2EEESG_S1T_JEEENS4_5SM1004TMEM4LOAD26SM100_TMEM_LOAD_32dp32b64xES14_S1K_NS4_39AutoVectorizingCopyWithAssumedAlignmentILi128EEENS4_14SM90_TMA_STOREES1K_S25_S25_EEEvvEEEEvNT_6ParamsE,"ax",@progbits
	.align	128
.text._ZN7cutlass13device_kernelINS_4gemm6kernel13GemmUniversalIN4cute5tupleIJiiiiEEENS1_10collective13CollectiveMmaINS1_35MainloopSm100TmaUmmaWarpSpecializedILi12ELi2ELi4ENS5_IJNS4_1CILi1EEESB_SB_EEEEENS5_IJNSA_ILi128EEESE_NSA_ILi64EEEEEENS_12float_e4m3_tENS5_IJSB_llEEESH_NS5_IJlSB_lEEENS4_8TiledMMAINS4_8MMA_AtomIJNS4_10MMA_TraitsINS4_19SM100_MMA_F8F6F4_SSEJSH_SH_fSE_SE_NS4_17integral_constantINS4_4UMMA5MajorELSQ_1EEENSO_ISQ_LSQ_0EEENSO_INSP_7ScaleInELST_0EEESU_EEEEEENS4_6LayoutISC_NS5_IJNSA_ILi0EEESY_SY_EEEEENS5_IJNS4_10UnderscoreES11_S11_EEEEENS4_13SM90_TMA_LOADENS4_14ComposedLayoutINS4_7SwizzleILi3ELi4ELi3EEENS4_18smem_ptr_flag_bitsILi8EEENSX_INS5_IJSE_NSA_ILi8EEEEEENS5_IJSB_SE_EEEEEEEvNS4_8identityES14_NS15_INS16_ILi2ELi4ELi3EEES19_NSX_INS5_IJS1A_SF_EEENS5_IJSF_SB_EEEEEEEvS1F_EENS_8epilogue10collective18CollectiveEpilogueINS1M_23Sm100TmaWarpSpecializedILi2ELi2ELi64ELb0ELb0EEEJSG_NS5_IJNSX_ISE_SB_EENSX_ISF_SB_EEEEESH_SJ_SH_SJ_NS1M_6fusion15FusionCallbacksIS1Q_NS1U_17LinearCombinationISH_fSH_fLNS_15FloatRoundStyleE2EEESG_S1T_JEEENS4_5SM1004TMEM4LOAD26SM100_TMEM_LOAD_32dp32b64xES14_S1K_NS4_39AutoVectorizingCopyWithAssumedAlignmentILi128EEENS4_14SM90_TMA_STOREES1K_S25_S25_EEEvvEEEEvNT_6ParamsE:
        .type           _ZN7cutlass13device_kernelINS_4gemm6kernel13GemmUniversalIN4cute5tupleIJiiiiEEENS1_10collective13CollectiveMmaINS1_35MainloopSm100TmaUmmaWarpSpecializedILi12ELi2ELi4ENS5_IJNS4_1CILi1EEESB_SB_EEEEENS5_IJNSA_ILi128EEESE_NSA_ILi64EEEEEENS_12float_e4m3_tENS5_IJSB_llEEESH_NS5_IJlSB_lEEENS4_8TiledMMAINS4_8MMA_AtomIJNS4_10MMA_TraitsINS4_19SM100_MMA_F8F6F4_SSEJSH_SH_fSE_SE_NS4_17integral_constantINS4_4UMMA5MajorELSQ_1EEENSO_ISQ_LSQ_0EEENSO_INSP_7ScaleInELST_0EEESU_EEEEEENS4_6LayoutISC_NS5_IJNSA_ILi0EEESY_SY_EEEEENS5_IJNS4_10UnderscoreES11_S11_EEEEENS4_13SM90_TMA_LOADENS4_14ComposedLayoutINS4_7SwizzleILi3ELi4ELi3EEENS4_18smem_ptr_flag_bitsILi8EEENSX_INS5_IJSE_NSA_ILi8EEEEEENS5_IJSB_SE_EEEEEEEvNS4_8identityES14_NS15_INS16_ILi2ELi4ELi3EEES19_NSX_INS5_IJS1A_SF_EEENS5_IJSF_SB_EEEEEEEvS1F_EENS_8epilogue10collective18CollectiveEpilogueINS1M_23Sm100TmaWarpSpecializedILi2ELi2ELi64ELb0ELb0EEEJSG_NS5_IJNSX_ISE_SB_EENSX_ISF_SB_EEEEESH_SJ_SH_SJ_NS1M_6fusion15FusionCallbacksIS1Q_NS1U_17LinearCombinationISH_fSH_fLNS_15FloatRoundStyleE2EEESG_S1T_JEEENS4_5SM1004TMEM4LOAD26SM100_TMEM_LOAD_32dp32b64xES14_S1K_NS4_39AutoVectorizingCopyWithAssumedAlignmentILi128EEENS4_14SM90_TMA_STOREES1K_S25_S25_EEEvvEEEEvNT_6ParamsE,@function
        .size           _ZN7cutlass13device_kernelINS_4gemm6kernel13GemmUniversalIN4cute5tupleIJiiiiEEENS1_10collective13CollectiveMmaINS1_35MainloopSm100TmaUmmaWarpSpecializedILi12ELi2ELi4ENS5_IJNS4_1CILi1EEESB_SB_EEEEENS5_IJNSA_ILi128EEESE_NSA_ILi64EEEEEENS_12float_e4m3_tENS5_IJSB_llEEESH_NS5_IJlSB_lEEENS4_8TiledMMAINS4_8MMA_AtomIJNS4_10MMA_TraitsINS4_19SM100_MMA_F8F6F4_SSEJSH_SH_fSE_SE_NS4_17integral_constantINS4_4UMMA5MajorELSQ_1EEENSO_ISQ_LSQ_0EEENSO_INSP_7ScaleInELST_0EEESU_EEEEEENS4_6LayoutISC_NS5_IJNSA_ILi0EEESY_SY_EEEEENS5_IJNS4_10UnderscoreES11_S11_EEEEENS4_13SM90_TMA_LOADENS4_14ComposedLayoutINS4_7SwizzleILi3ELi4ELi3EEENS4_18smem_ptr_flag_bitsILi8EEENSX_INS5_IJSE_NSA_ILi8EEEEEENS5_IJSB_SE_EEEEEEEvNS4_8identityES14_NS15_INS16_ILi2ELi4ELi3EEES19_NSX_INS5_IJS1A_SF_EEENS5_IJSF_SB_EEEEEEEvS1F_EENS_8epilogue10collective18CollectiveEpilogueINS1M_23Sm100TmaWarpSpecializedILi2ELi2ELi64ELb0ELb0EEEJSG_NS5_IJNSX_ISE_SB_EENSX_ISF_SB_EEEEESH_SJ_SH_SJ_NS1M_6fusion15FusionCallbacksIS1Q_NS1U_17LinearCombinationISH_fSH_fLNS_15FloatRoundStyleE2EEESG_S1T_JEEENS4_5SM1004TMEM4LOAD26SM100_TMEM_LOAD_32dp32b64xES14_S1K_NS4_39AutoVectorizingCopyWithAssumedAlignmentILi128EEENS4_14SM90_TMA_STOREES1K_S25_S25_EEEvvEEEEvNT_6ParamsE,(.L_x_168 - _ZN7cutlass13device_kernelINS_4gemm6kernel13GemmUniversalIN4cute5tupleIJiiiiEEENS1_10collective13CollectiveMmaINS1_35MainloopSm100TmaUmmaWarpSpecializedILi12ELi2ELi4ENS5_IJNS4_1CILi1EEESB_SB_EEEEENS5_IJNSA_ILi128EEESE_NSA_ILi64EEEEEENS_12float_e4m3_tENS5_IJSB_llEEESH_NS5_IJlSB_lEEENS4_8TiledMMAINS4_8MMA_AtomIJNS4_10MMA_TraitsINS4_19SM100_MMA_F8F6F4_SSEJSH_SH_fSE_SE_NS4_17integral_constantINS4_4UMMA5MajorELSQ_1EEENSO_ISQ_LSQ_0EEENSO_INSP_7ScaleInELST_0EEESU_EEEEEENS4_6LayoutISC_NS5_IJNSA_ILi0EEESY_SY_EEEEENS5_IJNS4_10UnderscoreES11_S11_EEEEENS4_13SM90_TMA_LOADENS4_14ComposedLayoutINS4_7SwizzleILi3ELi4ELi3EEENS4_18smem_ptr_flag_bitsILi8EEENSX_INS5_IJSE_NSA_ILi8EEEEEENS5_IJSB_SE_EEEEEEEvNS4_8identityES14_NS15_INS16_ILi2ELi4ELi3EEES19_NSX_INS5_IJS1A_SF_EEENS5_IJSF_SB_EEEEEEEvS1F_EENS_8epilogue10collective18CollectiveEpilogueINS1M_23Sm100TmaWarpSpecializedILi2ELi2ELi64ELb0ELb0EEEJSG_NS5_IJNSX_ISE_SB_EENSX_ISF_SB_EEEEESH_SJ_SH_SJ_NS1M_6fusion15FusionCallbacksIS1Q_NS1U_17LinearCombinationISH_fSH_fLNS_15FloatRoundStyleE2EEESG_S1T_JEEENS4_5SM1004TMEM4LOAD26SM100_TMEM_LOAD_32dp32b64xES14_S1K_NS4_39AutoVectorizingCopyWithAssumedAlignmentILi128EEENS4_14SM90_TMA_STOREES1K_S25_S25_EEEvvEEEEvNT_6ParamsE)
        .other          _ZN7cutlass13device_kernelINS_4gemm6kernel13GemmUniversalIN4cute5tupleIJiiiiEEENS1_10collective13CollectiveMmaINS1_35MainloopSm100TmaUmmaWarpSpecializedILi12ELi2ELi4ENS5_IJNS4_1CILi1EEESB_SB_EEEEENS5_IJNSA_ILi128EEESE_NSA_ILi64EEEEEENS_12float_e4m3_tENS5_IJSB_llEEESH_NS5_IJlSB_lEEENS4_8TiledMMAINS4_8MMA_AtomIJNS4_10MMA_TraitsINS4_19SM100_MMA_F8F6F4_SSEJSH_SH_fSE_SE_NS4_17integral_constantINS4_4UMMA5MajorELSQ_1EEENSO_ISQ_LSQ_0EEENSO_INSP_7ScaleInELST_0EEESU_EEEEEENS4_6LayoutISC_NS5_IJNSA_ILi0EEESY_SY_EEEEENS5_IJNS4_10UnderscoreES11_S11_EEEEENS4_13SM90_TMA_LOADENS4_14ComposedLayoutINS4_7SwizzleILi3ELi4ELi3EEENS4_18smem_ptr_flag_bitsILi8EEENSX_INS5_IJSE_NSA_ILi8EEEEEENS5_IJSB_SE_EEEEEEEvNS4_8identityES14_NS15_INS16_ILi2ELi4ELi3EEES19_NSX_INS5_IJS1A_SF_EEENS5_IJSF_SB_EEEEEEEvS1F_EENS_8epilogue10collective18CollectiveEpilogueINS1M_23Sm100TmaWarpSpecializedILi2ELi2ELi64ELb0ELb0EEEJSG_NS5_IJNSX_ISE_SB_EENSX_ISF_SB_EEEEESH_SJ_SH_SJ_NS1M_6fusion15FusionCallbacksIS1Q_NS1U_17LinearCombinationISH_fSH_fLNS_15FloatRoundStyleE2EEESG_S1T_JEEENS4_5SM1004TMEM4LOAD26SM100_TMEM_LOAD_32dp32b64xES14_S1K_NS4_39AutoVectorizingCopyWithAssumedAlignmentILi128EEENS4_14SM90_TMA_STOREES1K_S25_S25_EEEvvEEEEvNT_6ParamsE,@"STO_CUDA_ENTRY STV_DEFAULT"
_ZN7cutlass13device_kernelINS_4gemm6kernel13GemmUniversalIN4cute5tupleIJiiiiEEENS1_10collective13CollectiveMmaINS1_35MainloopSm100TmaUmmaWarpSpecializedILi12ELi2ELi4ENS5_IJNS4_1CILi1EEESB_SB_EEEEENS5_IJNSA_ILi128EEESE_NSA_ILi64EEEEEENS_12float_e4m3_tENS5_IJSB_llEEESH_NS5_IJlSB_lEEENS4_8TiledMMAINS4_8MMA_AtomIJNS4_10MMA_TraitsINS4_19SM100_MMA_F8F6F4_SSEJSH_SH_fSE_SE_NS4_17integral_constantINS4_4UMMA5MajorELSQ_1EEENSO_ISQ_LSQ_0EEENSO_INSP_7ScaleInELST_0EEESU_EEEEEENS4_6LayoutISC_NS5_IJNSA_ILi0EEESY_SY_EEEEENS5_IJNS4_10UnderscoreES11_S11_EEEEENS4_13SM90_TMA_LOADENS4_14ComposedLayoutINS4_7SwizzleILi3ELi4ELi3EEENS4_18smem_ptr_flag_bitsILi8EEENSX_INS5_IJSE_NSA_ILi8EEEEEENS5_IJSB_SE_EEEEEEEvNS4_8identityES14_NS15_INS16_ILi2ELi4ELi3EEES19_NSX_INS5_IJS1A_SF_EEENS5_IJSF_SB_EEEEEEEvS1F_EENS_8epilogue10collective18CollectiveEpilogueINS1M_23Sm100TmaWarpSpecializedILi2ELi2ELi64ELb0ELb0EEEJSG_NS5_IJNSX_ISE_SB_EENSX_ISF_SB_EEEEESH_SJ_SH_SJ_NS1M_6fusion15FusionCallbacksIS1Q_NS1U_17LinearCombinationISH_fSH_fLNS_15FloatRoundStyleE2EEESG_S1T_JEEENS4_5SM1004TMEM4LOAD26SM100_TMEM_LOAD_32dp32b64xES14_S1K_NS4_39AutoVectorizingCopyWithAssumedAlignmentILi128EEENS4_14SM90_TMA_STOREES1K_S25_S25_EEEvvEEEEvNT_6ParamsE:
[----:B------:R-:W1:Y:S01]  /*0000*/  LDC R1, c[0x0][0x37c] ;  /* 0x0000df00ff017b82 */ /* 0x000e620000000800 */
[----:B------:R-:W2:Y:S01]  /*0010*/  S2R R189, SR_TID.X ;  /* 0x0000000000bd7919 */ /* 0x000ea20000002100 */
[----:B------:R-:W3:Y:S01]  /*0020*/  LDCU.64 UR4, c[0x0][0x890] ;  /* 0x00011200ff0477ac */ /* 0x000ee20008000a00 */
[----:B------:R-:W-:Y:S02]  /*0030*/  PRMT R171, RZ, 0x7610, R171 ;  /* 0x00007610ffab7816 */ /* 0x000fe400000000ab */
[----:B------:R-:W-:Y:S01]  /*0040*/  ELECT P5, URZ, PT ;  /* 0x0000000000ff782f */ /* 0x000fe200038a0000 */
[----:B------:R-:W4:Y:S01]  /*0050*/  LDCU.64 UR46, c[0x0][0x358] ;  /* 0x00006b00ff2e77ac */ /* 0x000f220008000a00 */
[----:B---3--:R-:W-:-:S04]  /*0060*/  UISETP.NE.U32.AND UP0, UPT, UR4, URZ, UPT ;  /* 0x000000ff0400728c */ /* 0x008fc8000bf05070 */
[----:B------:R-:W-:Y:S01]  /*0070*/  UISETP.NE.AND.EX UP0, UPT, UR5, URZ, UPT, UP0 ;  /* 0x000000ff0500728c */ /* 0x000fe2000bf05300 */
[----:B--2---:R-:W-:-:S05]  /*0080*/  SHF.R.U32.HI R173, RZ, 0x5, R189 ;  /* 0x00000005ffad7819 */ /* 0x004fca00000116bd */
[----:B------:R-:W2:Y:S02]  /*0090*/  SHFL.IDX PT, R0, R173, RZ, 0x1f ;  /* 0x00001fffad007589 */ /* 0x000ea400000e0000 */
[----:B--2---:R-:W-:Y:S01]  /*00a0*/  R2UR UR8, R0 ;  /* 0x00000000000872ca */ /* 0x004fe200000e0000 */
[----:B-1--4-:R-:W-:-:S14]  /*00b0*/  BRA.U UP0, `(.L_x_0) ;  /* 0x00000001002c7547 */ /* 0x012fdc000b800000 */
[----:B------:R-:W1:Y:S02]  /*00c0*/  LDCU.64 UR6, c[0x0][0x888] ;  /* 0x00011100ff0677ac */ /* 0x000e640008000a00 */
[----:B-1----:R-:W-:-:S04]  /*00d0*/  UISETP.NE.U32.AND UP0, UPT, UR6, URZ, UPT ;  /* 0x000000ff0600728c */ /* 0x002fc8000bf05070 */
[----:B------:R-:W-:-:S09]  /*00e0*/  UISETP.NE.AND.EX UP0, UPT, UR7, URZ, UPT, UP0 ;  /* 0x000000ff0700728c */ /* 0x000fd2000bf05300 */
[----:B------:R-:W-:Y:S05]  /*00f0*/  BRA.U !UP0, `(.L_x_1) ;  /* 0x0000000108107547 */ /* 0x000fea000b800000 */
[----:B------:R-:W1:Y:S02]  /*0100*/  LDC.64 R2, c[0x0][0x888] ;  /* 0x00022200ff027b82 */ /* 0x000e640000000a00 */
[----:B-1----:R1:W5:Y:S01]  /*0110*/  LDG.E R81, desc[UR46][R2.64] ;  /* 0x0000002e02517981 */ /* 0x002362000c1e1900 */
[----:B------:R-:W-:Y:S01]  /*0120*/  HFMA2 R171, -RZ, RZ, 0, 5.9604644775390625e-08 ;  /* 0x00000001ffab7431 */ /* 0x000fe200000001ff */
[----:B------:R-:W-:Y:S05]  /*0130*/  BRA `(.L_x_0) ;  /* 0x00000000000c7947 */ /* 0x000fea0003800000 */
.L_x_1:
[----:B------:R-:W1:Y:S01]  /*0140*/  LDCU UR6, c[0x0][0x880] ;  /* 0x00011000ff0677ac */ /* 0x000e620008000800 */
[----:B------:R-:W-:Y:S01]  /*0150*/  HFMA2 R171, -RZ, RZ, 0, 5.9604644775390625e-08 ;  /* 0x00000001ffab7431 */ /* 0x000fe200000001ff */
[----:B-1----:R-:W-:-:S07]  /*0160*/  MOV R81, UR6 ;  /* 0x0000000600517c02 */ /* 0x002fce0008000f00 */
.L_x_0:
[----:B------:R-:W2:Y:S02]  /*0170*/  LDCU.64 UR6, c[0x0][0x8b0] ;  /* 0x00011600ff0677ac */ /* 0x000ea40008000a00 */
[----:B--2---:R-:W-:-:S04]  /*0180*/  UISETP.NE.U32.AND UP0, UPT, UR6, URZ, UPT ;  /* 0x000000ff0600728c */ /* 0x004fc8000bf05070 */
[----:B------:R-:W-:-:S09]  /*0190*/  UISETP.NE.AND.EX UP0, UPT, UR7, URZ, UPT, UP0 ;  /* 0x000000ff0700728c */ /* 0x000fd2000bf05300 */
[----:B------:R-:W-:Y:S05]  /*01a0*/  BRA.U UP0, `(.L_x_2) ;  /* 0x0000000100247547 */ /* 0x000fea000b800000 */
[----:B------:R-:W2:Y:S02]  /*01b0*/  LDCU.64 UR6, c[0x0][0x8a8] ;  /* 0x00011500ff0677ac */ /* 0x000ea40008000a00 */
[----:B--2---:R-:W-:-:S04]  /*01c0*/  UISETP.NE.U32.AND UP0, UPT, UR6, URZ, UPT ;  /* 0x000000ff0600728c */ /* 0x004fc8000bf05070 */
[----:B------:R-:W-:-:S09]  /*01d0*/  UISETP.NE.AND.EX UP0, UPT, UR7, URZ, UPT, UP0 ;  /* 0x000000ff0700728c */ /* 0x000fd2000bf05300 */
[----:B------:R-:W-:Y:S05]  /*01e0*/  BRA.U !UP0, `(.L_x_3) ;  /* 0x00000001080c7547 */ /* 0x000fea000b800000 */
[----:B------:R-:W2:Y:S02]  /*01f0*/  LDC.64 R78, c[0x0][0x8a8] ;  /* 0x00022a00ff4e7b82 */ /* 0x000ea40000000a00 */
[----:B--2---:R2:W5:Y:S01]  /*0200*/  LDG.E R78, desc[UR46][R78.64] ;  /* 0x0000002e4e4e7981 */ /* 0x004562000c1e1900 */
[----:B------:R-:W-:Y:S05]  /*0210*/  BRA `(.L_x_2) ;  /* 0x0000000000087947 */ /* 0x000fea0003800000 */
.L_x_3:
[----:B------:R-:W2:Y:S02]  /*0220*/  LDCU UR6, c[0x0][0x8a0] ;  /* 0x00011400ff0677ac */ /* 0x000ea40008000800 */
[----:B--2---:R-:W-:Y:S02]  /*0230*/  MOV R78, UR6 ;  /* 0x00000006004e7c02 */ /* 0x004fe40008000f00 */
.L_x_2:
[----:B------:R-:W-:Y:S01]  /*0240*/  IMAD.U32 R0, RZ, RZ, UR8 ;  /* 0x00000008ff007e24 */ /* 0x000fe2000f8e00ff */
[----:B------:R-:W-:Y:S04]  /*0250*/  BSSY.RECONVERGENT B0, `(.L_x_4) ;  /* 0x000000c000007945 */ /* 0x000fe80003800200 */
[C---:B------:R-:W-:Y:S02]  /*0260*/  ISETP.NE.OR P1, PT, R0.reuse, 0x1, !P5 ;  /* 0x000000010000780c */ /* 0x040fe40006f25670 */
[----:B------:R-:W-:-:S11]  /*0270*/  ISETP.NE.OR P0, PT, R0, 0x3, !P5 ;  /* 0x000000030000780c */ /* 0x000fd60006f05670 */
[----:B------:R-:W-:Y:S05]  /*0280*/  @P1 BRA `(.L_x_5) ;  /* 0x0000000000201947 */ /* 0x000fea0003800000 */
[----:B------:R-:W3:Y:S02]  /*0290*/  LDCU.64 UR6, c[0x0][0x348] ;  /* 0x00006900ff0677ac */ /* 0x000ee40008000a00 */
[----:B---3--:R-:W-:Y:S02]  /*02a0*/  UIADD3 UR10, UP1, UPT, UR6, 0x80, URZ ;  /* 0x00000080060a7890 */ /* 0x008fe4000ff3e0ff */
[----:B------:R-:W-:Y:S02]  /*02b0*/  UIADD3 UR6, UP0, UPT, UR6, 0x180, URZ ;  /* 0x0000018006067890 */ /* 0x000fe4000ff1e0ff */
[----:B------:R-:W-:Y:S02]  /*02c0*/  UIADD3.X UR11, UPT, UPT, URZ, UR7, URZ, UP1, !UPT ;  /* 0x00000007ff0b7290 */ /* 0x000fe40008ffe4ff */
[----:B------:R-:W-:-:S07]  /*02d0*/  UIADD3.X UR7, UPT, UPT, URZ, UR7, URZ, UP0, !UPT ;  /* 0x00000007ff077290 */ /* 0x000fce00087fe4ff */
[----:B------:R3:W-:Y:S02]  /*02e0*/  UTMACCTL.PF [UR10] ;  /* 0x000000000a0079b9 */ /* 0x0007e40008040000 */
[----:B------:R3:W-:Y:S02]  /*02f0*/  UTMACCTL.PF [UR6] ;  /* 0x00000000060079b9 */ /* 0x0007e40008040000 */
[----:B---3--:R-:W-:Y:S01]  /*0300*/  NOP ;  /* 0x0000000000007918 */ /* 0x008fe20000000000 */
.L_x_5:
[----:B------:R-:W-:Y:S05]  /*0310*/  BSYNC.RECONVERGENT B0 ;  /* 0x0000000000007941 */ /* 0x000fea0003800200 */
.L_x_4:
[----:B------:R-:W-:Y:S04]  /*0320*/  BSSY.RECONVERGENT B0, `(.L_x_6) ;  /* 0x000000a000007945 */ /* 0x000fe80003800200 */
        /* <DEDUP_REMOVED lines=9> */
.L_x_7:
[----:B------:R-:W-:Y:S05]  /*03c0*/  BSYNC.RECONVERGENT B0 ;  /* 0x0000000000007941 */ /* 0x000fea0003800200 */
.L_x_6:
[----:B------:R-:W3:Y:S01]  /*03d0*/  LDCU.64 UR6, c[0x0][0x888] ;  /* 0x00011100ff0677ac */ /* 0x000ee20008000a00 */
[----:B------:R-:W-:Y:S02]  /*03e0*/  UISETP.EQ.U32.AND UP1, UPT, UR4, URZ, UPT ;  /* 0x000000ff0400728c */ /* 0x000fe4000bf22070 */
[----:B------:R-:W-:Y:S02]  /*03f0*/  UPLOP3.LUT UP2, UPT, UPT, UPT, UPT, 0x80, 0x8 ;  /* 0x000000000008789c */ /* 0x000fe40003f4f070 */
[----:B---3--:R-:W-:-:S04]  /*0400*/  UISETP.NE.U32.AND UP0, UPT, UR6, URZ, UPT ;  /* 0x000000ff0600728c */ /* 0x008fc8000bf05070 */
[----:B------:R-:W-:-:S04]  /*0410*/  UISETP.NE.AND.EX UP0, UPT, UR7, URZ, UPT, UP0 ;  /* 0x000000ff0700728c */ /* 0x000fc8000bf05300 */
[----:B------:R-:W-:-:S04]  /*0420*/  UISETP.EQ.OR.EX UP3, UPT, UR5, URZ, !UP0, UP1 ;  /* 0x000000ff0500728c */ /* 0x000fc8000c762710 */
[----:B------:R-:W-:-:S05]  /*0430*/  UP2UR UR50, UPR, URZ, 0x8 ;  /* 0x00000008ff327883 */ /* 0x000fca0008000000 */
[----:B------:R-:W-:Y:S07]  /*0440*/  BRA.U !UP3, `(.L_x_8) ;  /* 0x000000010b207547 */ /* 0x000fee000b800000 */
[----:B------:R-:W-:Y:S01]  /*0450*/  UISETP.NE.U32.AND UP2, UPT, UR4, URZ, UPT ;  /* 0x000000ff0400728c */ /* 0x000fe2000bf45070 */
[----:B-----5:R-:W-:Y:S01]  /*0460*/  FSETP.NEU.AND P0, PT, R81, RZ, PT ;  /* 0x000000ff5100720b */ /* 0x020fe20003f0d000 */
[----:B------:R-:W-:Y:S02]  /*0470*/  USEL UR4, URZ, 0xffffffff, UP0 ;  /* 0xffffffffff047887 */ /* 0x000fe40008000000 */
[----:B------:R-:W-:-:S10]  /*0480*/  UISETP.NE.AND.EX UP2, UPT, UR5, URZ, UPT, UP2 ;  /* 0x000000ff0500728c */ /* 0x000fd4000bf45320 */
[----:B------:R-:W-:Y:S01]  /*0490*/  VOTEU.ANY UP1, P0 ;  /* 0x0000000000ff7886 */ /* 0x000fe20000020100 */
[----:B------:R-:W-:-:S04]  /*04a0*/  @!UP2 USEL UR4, URZ, 0xffffffff, UP1 ;  /* 0xffffffffff04a887 */ /* 0x000fc80008800000 */
[----:B------:R-:W-:-:S04]  /*04b0*/  ULOP3.LUT UR4, UR4, 0x1, URZ, 0xc0, !UPT ;  /* 0x0000000104047892 */ /* 0x000fc8000f8ec0ff */
[----:B------:R-:W-:-:S11]  /*04c0*/  UISETP.NE.U32.AND UP2, UPT, UR4, 0x1, UPT ;  /* 0x000000010400788c */ /* 0x000fd6000bf45070 */
.L_x_8:
[----:B-1----:R-:W1:Y:S01]  /*04d0*/  SHFL.IDX PT, R2, R173, RZ, 0x1f ;  /* 0x00001fffad027589 */ /* 0x002e6200000e0000 */
[----:B------:R-:W-:-:S04]  /*04e0*/  UISETP.NE.AND UP1, UPT, UR8, 0x2, UPT ;  /* 0x000000020800788c */ /* 0x000fc8000bf25270 */
[----:B------:R-:W-:Y:S01]  /*04f0*/  USEL UR6, URZ, 0x1, UP1 ;  /* 0x00000001ff067887 */ /* 0x000fe20008800000 */
[----:B-1----:R-:W-:-:S13]  /*0500*/  ISETP.NE.AND P0, PT, R2, RZ, PT ;  /* 0x000000ff0200720c */ /* 0x002fda0003f05270 */
[----:B------:R-:W-:Y:S05]  /*0510*/  @P0 BRA `(.L_x_9) ;  /* 0x0000000000940947 */ /* 0x000fea0003800000 */
[----:B------:R-:W-:Y:S01]  /*0520*/  ELECT P0, URZ, PT ;  /* 0x0000000000ff782f */ /* 0x000fe20003800000 */
[----:B------:R-:W-:-:S12]  /*0530*/  BSSY.RECONVERGENT B0, `(.L_x_9) ;  /* 0x0000023000007945 */ /* 0x000fd80003800200 */
[----:B------:R-:W-:Y:S05]  /*0540*/  @!P0 BRA `(.L_x_10) ;  /* 0x0000000000848947 */ /* 0x000fea0003800000 */
[----:B------:R-:W1:Y:S01]  /*0550*/  S2UR UR5, SR_CgaCtaId ;  /* 0x00000000000579c3 */ /* 0x000e620000008800 */
[----:B------:R-:W-:Y:S01]  /*0560*/  UMOV UR7, 0x400 ;  /* 0x0000040000077882 */ /* 0x000fe20000000000 */
[----:B------:R-:W-:Y:S02]  /*0570*/  UMOV UR4, 0x1 ;  /* 0x0000000100047882 */ /* 0x000fe40000000000 */
[----:B------:R-:W-:-:S04]  /*0580*/  UIADD3 UR10, UPT, UPT, -UR4, 0x100000, URZ ;  /* 0x00100000040a7890 */ /* 0x000fc8000fffe1ff */
[----:B------:R-:W-:Y:S02]  /*0590*/  USHF.L.U32 UR11, UR10, 0xb, URZ ;  /* 0x0000000b0a0b7899 */ /* 0x000fe400080006ff */
[----:B------:R-:W-:Y:S02]  /*05a0*/  USHF.L.U32 UR10, UR10, 0x1, URZ ;  /* 0x000000010a0a7899 */ /* 0x000fe400080006ff */
[----:B-1----:R-:W-:Y:S01]  /*05b0*/  ULEA UR5, UR5, UR7, 0x18 ;  /* 0x0000000705057291 */ /* 0x002fe2000f8ec0ff */
[----:B------:R-:W1:Y:S11]  /*05c0*/  FENCE.VIEW.ASYNC.S ;  /* 0x00000000000073c6 */ /* 0x000e760000000000 */
[----:B-1----:R1:W3:Y:S01]  /*05d0*/  SYNCS.EXCH.64 URZ, [UR5], UR10 ;  /* 0x0000000a05ff75b2 */ /* 0x0022e20008000100 */
[----:B------:R1:W4:Y:S01]  /*05e0*/  SYNCS.EXCH.64 URZ, [UR5+0x60], UR10 ;  /* 0x0000600a05ff75b2 */ /* 0x0003220008000100 */
[----:B------:R1:W1:Y:S01]  /*05f0*/  SYNCS.EXCH.64 URZ, [UR5+0x8], UR10 ;  /* 0x0000080a05ff75b2 */ /* 0x0002620008000100 */
        /* <DEDUP_REMOVED lines=21> */
[----:B---3--:R-:W-:Y:S01]  /*0750*/  NOP ;  /* 0x0000000000007918 */ /* 0x008fe20000000000 */
.L_x_10:
[----:B-1----:R-:W-:Y:S05]  /*0760*/  BSYNC.RECONVERGENT B0 ;  /* 0x0000000000007941 */ /* 0x002fea0003800200 */
.L_x_9:
[----:B------:R-:W1:Y:S01]  /*0770*/  SHFL.IDX PT, R2, R173, RZ, 0x1f ;  /* 0x00001fffad027589 */ /* 0x000e6200000e0000 */
[----:B------:R-:W-:Y:S01]  /*0780*/  NOP ;  /* 0x0000000000007918 */ /* 0x000fe20000000000 */
[----:B-1----:R-:W-:-:S13]  /*0790*/  ISETP.NE.AND P0, PT, R2, 0x1, PT ;  /* 0x000000010200780c */ /* 0x002fda0003f05270 */
[----:B------:R-:W-:Y:S05]  /*07a0*/  @P0 BRA `(.L_x_11) ;  /* 0x0000000000480947 */ /* 0x000fea0003800000 */
[----:B------:R-:W1:Y:S01]  /*07b0*/  S2UR UR7, SR_CgaCtaId ;  /* 0x00000000000779c3 */ /* 0x000e620000008800 */
[----:B------:R-:W-:Y:S01]  /*07c0*/  UMOV UR9, 0x400 ;  /* 0x0000040000097882 */ /* 0x000fe20000000000 */
[----:B------:R-:W-:Y:S01]  /*07d0*/  UMOV UR5, 0x20 ;  /* 0x0000002000057882 */ /* 0x000fe20000000000 */
[----:B------:R-:W-:Y:S01]  /*07e0*/  UMOV UR4, 0x80 ;  /* 0x0000008000047882 */ /* 0x000fe20000000000 */
[----:B------:R-:W-:-:S04]  /*07f0*/  UIADD3 UR10, UPT, UPT, -UR5, 0x100000, URZ ;  /* 0x00100000050a7890 */ /* 0x000fc8000fffe1ff */
[----:B------:R-:W-:Y:S02]  /*0800*/  USHF.L.U32 UR11, UR10, 0xb, URZ ;  /* 0x0000000b0a0b7899 */ /* 0x000fe400080006ff */
[----:B------:R-:W-:Y:S02]  /*0810*/  USHF.L.U32 UR10, UR10, 0x1, URZ ;  /* 0x000000010a0a7899 */ /* 0x000fe400080006ff */
[----:B------:R-:W-:-:S04]  /*0820*/  UIADD3 UR4, UPT, UPT, -UR4, 0x100000, URZ ;  /* 0x0010000004047890 */ /* 0x000fc8000fffe1ff */
[----:B------:R-:W-:Y:S02]  /*0830*/  USHF.L.U32 UR5, UR4, 0xb, URZ ;  /* 0x0000000b04057899 */ /* 0x000fe400080006ff */
[----:B------:R-:W-:Y:S01]  /*0840*/  USHF.L.U32 UR4, UR4, 0x1, URZ ;  /* 0x0000000104047899 */ /* 0x000fe200080006ff */
[----:B------:R-:W-:Y:S01]  /*0850*/  ELECT P0, URZ, PT ;  /* 0x0000000000ff782f */ /* 0x000fe20003800000 */
[----:B-1----:R-:W-:Y:S01]  /*0860*/  ULEA UR7, UR7, UR9, 0x18 ;  /* 0x0000000907077291 */ /* 0x002fe2000f8ec0ff */
[----:B------:R-:W1:Y:S11]  /*0870*/  FENCE.VIEW.ASYNC.S ;  /* 0x00000000000073c6 */ /* 0x000e760000000000 */
[----:B-1----:R1:W3:Y:S01]  /*0880*/  SYNCS.EXCH.64 URZ, [UR7+0xc0], UR10 ;  /* 0x0000c00a07ff75b2 */ /* 0x0022e20008000100 */
[----:B------:R1:W1:Y:S01]  /*0890*/  SYNCS.EXCH.64 URZ, [UR7+0xd0], UR4 ;  /* 0x0000d00407ff75b2 */ /* 0x0002620008000100 */
[----:B------:R1:W1:Y:S01]  /*08a0*/  SYNCS.EXCH.64 URZ, [UR7+0xc8], UR10 ;  /* 0x0000c80a07ff75b2 */ /* 0x0002620008000100 */
[----:B------:R1:W1:Y:S01]  /*08b0*/  SYNCS.EXCH.64 URZ, [UR7+0xd8], UR4 ;  /* 0x0000d80407ff75b2 */ /* 0x0002620008000100 */
[----:B------:R-:W-:Y:S01]  /*08c0*/  NOP ;  /* 0x0000000000007918 */ /* 0x000fe20000000000 */
.L_x_11:
[----:B------:R-:W2:Y:S01]  /*08d0*/  SHFL.IDX PT, R2, R173, RZ, 0x1f ;  /* 0x00001fffad027589 */ /* 0x000ea200000e0000 */
[----:B------:R-:W-:Y:S01]  /*08e0*/  NOP ;  /* 0x0000000000007918 */ /* 0x000fe20000000000 */
[----:B--2---:R-:W-:-:S13]  /*08f0*/  ISETP.NE.AND P0, PT, R2, 0x3, PT ;  /* 0x000000030200780c */ /* 0x004fda0003f05270 */
[----:B------:R-:W-:Y:S05]  /*0900*/  @P0 BRA `(.L_x_12) ;  /* 0x0000000000300947 */ /* 0x000fea0003800000 */
[----:B-1----:R-:W1:Y:S01]  /*0910*/  S2UR UR5, SR_CgaCtaId ;  /* 0x00000000000579c3 */ /* 0x002e620000008800 */
[----:B------:R-:W-:Y:S01]  /*0920*/  UMOV UR7, 0x400 ;  /* 0x0000040000077882 */ /* 0x000fe20000000000 */
[----:B------:R-:W-:Y:S01]  /*0930*/  UMOV UR4, 0x20 ;  /* 0x0000002000047882 */ /* 0x000fe20000000000 */
[----:B------:R-:W-:Y:S01]  /*0940*/  ELECT P0, URZ, PT ;  /* 0x0000000000ff782f */ /* 0x000fe20003800000 */
[----:B------:R-:W-:-:S04]  /*0950*/  UIADD3 UR10, UPT, UPT, -UR4, 0x100000, URZ ;  /* 0x00100000040a7890 */ /* 0x000fc8000fffe1ff */
[----:B------:R-:W-:Y:S02]  /*0960*/  USHF.L.U32 UR11, UR10, 0xb, URZ ;  /* 0x0000000b0a0b7899 */ /* 0x000fe400080006ff */
[----:B------:R-:W-:Y:S02]  /*0970*/  USHF.L.U32 UR10, UR10, 0x1, URZ ;  /* 0x000000010a0a7899 */ /* 0x000fe400080006ff */
[----:B-1----:R-:W-:Y:S01]  /*0980*/  ULEA UR5, UR5, UR7, 0x18 ;  /* 0x0000000705057291 */ /* 0x002fe2000f8ec0ff */
[----:B------:R-:W1:Y:S11]  /*0990*/  FENCE.VIEW.ASYNC.S ;  /* 0x00000000000073c6 */ /* 0x000e760000000000 */
[----:B-1----:R2:W1:Y:S01]  /*09a0*/  SYNCS.EXCH.64 URZ, [UR5+0xe0], UR10 ;  /* 0x0000e00a05ff75b2 */ /* 0x0024620008000100 */
[----:B------:R2:W1:Y:S02]  /*09b0*/  SYNCS.EXCH.64 URZ, [UR5+0xe8], UR10 ;  /* 0x0000e80a05ff75b2 */ /* 0x0004640008000100 */
[----:B--2---:R-:W-:Y:S01]  /*09c0*/  NOP ;  /* 0x0000000000007918 */ /* 0x004fe20000000000 */
.L_x_12:
[----:B------:R-:W2:Y:S01]  /*09d0*/  SHFL.IDX PT, R2, R173, RZ, 0x1f ;  /* 0x00001fffad027589 */ /* 0x000ea200000e0000 */
[----:B------:R-:W-:Y:S01]  /*09e0*/  NOP ;  /* 0x0000000000007918 */ /* 0x000fe20000000000 */
[----:B--2---:R-:W-:-:S13]  /*09f0*/  ISETP.NE.AND P0, PT, R2, 0x4, PT ;  /* 0x000000040200780c */ /* 0x004fda0003f05270 */
[----:B------:R-:W-:Y:S05]  /*0a00*/  @P0 BRA `(.L_x_13) ;  /* 0x00000000004c0947 */ /* 0x000fea0003800000 */
[----:B-1----:R-:W1:Y:S01]  /*0a10*/  S2UR UR5, SR_CgaCtaId ;  /* 0x00000000000579c3 */ /* 0x002e620000008800 */
[----:B------:R-:W-:Y:S01]  /*0a20*/  UMOV UR9, 0x100 ;  /* 0x0000010000097882 */ /* 0x000fe20000000000 */
[----:B------:R-:W-:Y:S01]  /*0a30*/  UMOV UR7, 0x400 ;  /* 0x0000040000077882 */ /* 0x000fe20000000000 */
[----:B------:R-:W-:Y:S01]  /*0a40*/  USEL UR9, UR9, 0xe0, UP2 ;  /* 0x000000e009097887 */ /* 0x000fe20009000000 */
[----:B------:R-:W-:Y:S01]  /*0a50*/  UMOV UR4, 0x1 ;  /* 0x0000000100047882 */ /* 0x000fe20000000000 */
[----:B------:R-:W-:Y:S01]  /*0a60*/  ELECT P0, URZ, PT ;  /* 0x0000000000ff782f */ /* 0x000fe20003800000 */
[----:B------:R-:W-:-:S04]  /*0a70*/  UIADD3 UR10, UPT, UPT, -UR4, 0x100000, URZ ;  /* 0x00100000040a7890 */ /* 0x000fc8000fffe1ff */
[----:B------:R-:W-:Y:S02]  /*0a80*/  USHF.L.U32 UR11, UR10, 0xb, URZ ;  /* 0x0000000b0a0b7899 */ /* 0x000fe400080006ff */
[----:B------:R-:W-:Y:S02]  /*0a90*/  USHF.L.U32 UR10, UR10, 0x1, URZ ;  /* 0x000000010a0a7899 */ /* 0x000fe400080006ff */
[----:B------:R-:W-:-:S04]  /*0aa0*/  UIADD3 UR12, UPT, UPT, -UR9, 0x100000, URZ ;  /* 0x00100000090c7890 */ /* 0x000fc8000fffe1ff */
[----:B------:R-:W-:Y:S02]  /*0ab0*/  USHF.L.U32 UR13, UR12, 0xb, URZ ;  /* 0x0000000b0c0d7899 */ /* 0x000fe400080006ff */
[----:B------:R-:W-:Y:S02]  /*0ac0*/  USHF.L.U32 UR12, UR12, 0x1, URZ ;  /* 0x000000010c0c7899 */ /* 0x000fe400080006ff */
[----:B-1----:R-:W-:Y:S01]  /*0ad0*/  ULEA UR5, UR5, UR7, 0x18 ;  /* 0x0000000705057291 */ /* 0x002fe2000f8ec0ff */
[----:B------:R-:W1:Y:S11]  /*0ae0*/  FENCE.VIEW.ASYNC.S ;  /* 0x00000000000073c6 */ /* 0x000e760000000000 */
[----:B-1----:R2:W1:Y:S01]  /*0af0*/  SYNCS.EXCH.64 URZ, [UR5+0xf0], UR10 ;  /* 0x0000f00a05ff75b2 */ /* 0x0024620008000100 */
[----:B------:R2:W1:Y:S01]  /*0b00*/  SYNCS.EXCH.64 URZ, [UR5+0x100], UR12 ;  /* 0x0001000c05ff75b2 */ /* 0x0004620008000100 */
[----:B------:R2:W1:Y:S01]  /*0b10*/  SYNCS.EXCH.64 URZ, [UR5+0xf8], UR10 ;  /* 0x0000f80a05ff75b2 */ /* 0x0004620008000100 */
[----:B------:R2:W1:Y:S02]  /*0b20*/  SYNCS.EXCH.64 URZ, [UR5+0x108], UR12 ;  /* 0x0001080c05ff75b2 */ /* 0x0004640008000100 */
[----:B--2---:R-:W-:Y:S01]  /*0b30*/  NOP ;  /* 0x0000000000007918 */ /* 0x004fe20000000000 */
.L_x_13:
[----:B------:R-:W2:Y:S01]  /*0b40*/  SHFL.IDX PT, R2, R173, RZ, 0x1f ;  /* 0x00001fffad027589 */ /* 0x000ea200000e0000 */
[----:B------:R-:W-:Y:S01]  /*0b50*/  NOP ;  /* 0x0000000000007918 */ /* 0x000fe20000000000 */
[----:B--2---:R-:W-:-:S13]  /*0b60*/  ISETP.NE.AND P0, PT, R2, 0x5, PT ;  /* 0x000000050200780c */ /* 0x004fda0003f05270 */
[----:B------:R-:W-:Y:S05]  /*0b70*/  @P0 BRA `(.L_x_14) ;  /* 0x0000000000580947 */ /* 0x000fea0003800000 */
[----:B-1----:R-:W1:Y:S01]  /*0b80*/  S2UR UR7, SR_CgaCtaId ;  /* 0x00000000000779c3 */ /* 0x002e620000008800 */
        /* <DEDUP_REMOVED lines=12> */
[----:B-1----:R2:W1:Y:S01]  /*0c50*/  SYNCS.EXCH.64 URZ, [UR7+0x110], UR10 ;  /* 0x0001100a07ff75b2 */ /* 0x0024620008000100 */
[----:B------:R2:W1:Y:S01]  /*0c60*/  SYNCS.EXCH.64 URZ, [UR7+0x130], UR4 ;  /* 0x0001300407ff75b2 */ /* 0x0004620008000100 */
[----:B------:R2:W1:Y:S01]  /*0c70*/  SYNCS.EXCH.64 URZ, [UR7+0x118], UR10 ;  /* 0x0001180a07ff75b2 */ /* 0x0004620008000100 */
[----:B------:R2:W1:Y:S01]  /*0c80*/  SYNCS.EXCH.64 URZ, [UR7+0x138], UR4 ;  /* 0x0001380407ff75b2 */ /* 0x0004620008000100 */
[----:B------:R2:W1:Y:S01]  /*0c90*/  SYNCS.EXCH.64 URZ, [UR7+0x120], UR10 ;  /* 0x0001200a07ff75b2 */ /* 0x0004620008000100 */
[----:B------:R2:W1:Y:S01]  /*0ca0*/  SYNCS.EXCH.64 URZ, [UR7+0x140], UR4 ;  /* 0x0001400407ff75b2 */ /* 0x0004620008000100 */
[----:B------:R2:W1:Y:S01]  /*0cb0*/  SYNCS.EXCH.64 URZ, [UR7+0x128], UR10 ;  /* 0x0001280a07ff75b2 */ /* 0x0004620008000100 */
[----:B------:R2:W1:Y:S02]  /*0cc0*/  SYNCS.EXCH.64 URZ, [UR7+0x148], UR4 ;  /* 0x0001480407ff75b2 */ /* 0x0004640008000100 */
[----:B--2---:R-:W-:Y:S01]  /*0cd0*/  NOP ;  /* 0x0000000000007918 */ /* 0x004fe20000000000 */
.L_x_14:
        /* <DEDUP_REMOVED lines=18> */
.L_x_15:
[----:B-1----:R-:W1:Y:S01]  /*0e00*/  S2UR UR5, SR_CTAID.X ;  /* 0x00000000000579c3 */ /* 0x002e620000002500 */
[----:B------:R-:W-:-:S05]  /*0e10*/  CS2R.32 R170, SR_CgaSize ;  /* 0x0000000000aa7805 */ /* 0x000fca0000008a00 */
[----:B------:R-:W-:-:S05]  /*0e20*/  IMAD R170, R170, -0xa0, RZ ;  /* 0xffffff60aaaa7824 */ /* 0x000fca00078e02ff */
[----:B------:R-:W-:-:S14]  /*0e30*/  R2UR UR9, R170 ;  /* 0x00000000aa0972ca */ /* 0x000fdc00000e0000 */
[----:B------:R-:W2:Y:S01]  /*0e40*/  LDCU UR9, c[0x0][UR9+0x2b0] ;  /* 0x00005600090977ac */ /* 0x000ea20008000800 */
[----:B------:R-:W-:Y:S01]  /*0e50*/  NOP ;  /* 0x0000000000007918 */ /* 0x000fe20000000000 */
[----:B------:R-:W-:-:S05]  /*0e60*/  CS2R.32 R170, SR_CgaSize ;  /* 0x0000000000aa7805 */ /* 0x000fca0000008a00 */
[----:B------:R-:W-:-:S05]  /*0e70*/  IMAD R170, R170, -0xa0, RZ ;  /* 0xffffff60aaaa7824 */ /* 0x000fca00078e02ff */
[----:B------:R-:W-:-:S14]  /*0e80*/  R2UR UR7, R170 ;  /* 0x00000000aa0772ca */ /* 0x000fdc00000e0000 */
[----:B------:R-:W3:Y:S01]  /*0e90*/  LDCU UR7, c[0x0][UR7+0x2b4] ;  /* 0x00005680070777ac */ /* 0x000ee20008000800 */
[----:B------:R-:W4:Y:S08]  /*0ea0*/  S2UR UR4, SR_CTAID.Y ;  /* 0x00000000000479c3 */ /* 0x000f300000002600 */
[----:B------:R-:W3:Y:S01]  /*0eb0*/  LDC R9, c[0x0][0xb24] ;  /* 0x0002c900ff097b82 */ /* 0x000ee20000000800 */
[----:B-1----:R-:W-:-:S02]  /*0ec0*/  I2FP.F32.U32 R5, UR5 ;  /* 0x0000000500057c45 */ /* 0x002fc40008201000 */
[----:B------:R-:W-:-:S05]  /*0ed0*/  CS2R.32 R3, SR_CgaSize ;  /* 0x0000000000037805 */ /* 0x000fca0000008a00 */
[----:B------:R-:W-:-:S06]  /*0ee0*/  IMAD R3, R3, -0xa0, RZ ;  /* 0xffffff6003037824 */ /* 0x000fcc00078e02ff */
[----:B------:R-:W1:Y:S01]  /*0ef0*/  LDC R3, c[0x0][R3+0x2a0] ;  /* 0x0000a80003037b82 */ /* 0x000e620000000800 */
[----:B------:R-:W-:Y:S01]  /*0f00*/  MOV R21, UR5 ;  /* 0x0000000500157c02 */ /* 0x000fe20008000f00 */
[----:B--2---:R-:W-:Y:S01]  /*0f10*/  FMUL R5, R5, UR9 ;  /* 0x0000000905057c20 */ /* 0x004fe20008400000 */
[----:B----4-:R-:W-:Y:S02]  /*0f20*/  I2FP.F32.U32 R4, UR4 ;  /* 0x0000000400047c45 */ /* 0x010fe40008201000 */
[----:B------:R-:W-:-:S05]  /*0f30*/  CS2R.32 R2, SR_CgaSize ;  /* 0x0000000000027805 */ /* 0x000fca0000008a00 */
[----:B------:R-:W-:-:S06]  /*0f40*/  IMAD R2, R2, -0xa0, RZ ;  /* 0xffffff6002027824 */ /* 0x000fcc00078e02ff */
[----:B------:R-:W2:Y:S01]  /*0f50*/  LDC R2, c[0x0][R2+0x2a4] ;  /* 0x0000a90002027b82 */ /* 0x000ea20000000800 */
[----:B------:R-:W4:Y:S01]  /*0f60*/  F2I.U32.TRUNC.NTZ R170, R5 ;  /* 0x0000000500aa7305 */ /* 0x000f22000020f000 */
[----:B------:R-:W-:Y:S01]  /*0f70*/  MOV R20, UR4 ;  /* 0x0000000400147c02 */ /* 0x000fe20008000f00 */
[----:B---3--:R-:W-:-:S05]  /*0f80*/  FMUL R4, R4, UR7 ;  /* 0x0000000704047c20 */ /* 0x008fca0008400000 */
[----:B------:R-:W-:Y:S01]  /*0f90*/  BAR.SYNC.DEFER_BLOCKING 0x0 ;  /* 0x0000000000007b1d */ /* 0x000fe20000010000 */
[----:B------:R-:W-:-:S05]  /*0fa0*/  ISETP.GE.AND P0, PT, R9, 0x1, PT ;  /* 0x000000010900780c */ /* 0x000fca0003f06270 */
[----:B------:R-:W3:Y:S02]  /*0fb0*/  F2I.U32.TRUNC.NTZ R147, R4 ;  /* 0x0000000400937305 */ /* 0x000ee4000020f000 */
[----:B------:R-:W2:Y:S01]  /*0fc0*/  S2UR UR36, SR_CTAID.Z ;  /* 0x00000000002479c3 */ /* 0x000ea20000002700 */
[----:B----4-:R-:W-:-:S05]  /*0fd0*/  IADD3 R170, PT, PT, -R170, RZ, RZ ;  /* 0x000000ffaaaa7210 */ /* 0x010fca0007ffe1ff */
[----:B-1----:R-:W-:Y:S01]  /*0fe0*/  IMAD R170, R3, R170, UR5 ;  /* 0x0000000503aa7e24 */ /* 0x002fe2000f8e02aa */
[----:B---3--:R-:W-:-:S05]  /*0ff0*/  IADD3 R147, PT, PT, -R147, RZ, RZ ;  /* 0x000000ff93937210 */ /* 0x008fca0007ffe1ff */
[----:B--2---:R-:W-:Y:S01]  /*1000*/  IMAD R147, R2, R147, UR4 ;  /* 0x0000000402937e24 */ /* 0x004fe2000f8e0293 */
[----:B------:R-:W-:Y:S06]  /*1010*/  @!P0 BRA `(.L_x_16) ;  /* 0x0000000000b88947 */ /* 0x000fec0003800000 */
[----:B------:R-:W1:Y:S01]  /*1020*/  LDC.64 R4, c[0x0][0xb18] ;  /* 0x0002c600ff047b82 */ /* 0x000e620000000a00 */
[----:B------:R-:W-:-:S07]  /*1030*/  ISETP.NE.AND P0, PT, R9, 0x1, PT ;  /* 0x000000010900780c */ /* 0x000fce0003f05270 */
[----:B------:R-:W2:Y:S08]  /*1040*/  LDC R10, c[0x0][0xb0c] ;  /* 0x0002c300ff0a7b82 */ /* 0x000eb00000000800 */
[----:B------:R-:W3:Y:S08]  /*1050*/  LDC R11, c[0x0][0x370] ;  /* 0x0000dc00ff0b7b82 */ /* 0x000ef00000000800 */
[----:B------:R-:W4:Y:S01]  /*1060*/  LDC R12, c[0x0][0x374] ;  /* 0x0000dd00ff0c7b82 */ /* 0x000f220000000800 */
[----:B-1----:R-:W-:-:S07]  /*1070*/  ISETP.NE.AND P1, PT, R4, 0x1, PT ;  /* 0x000000010400780c */ /* 0x002fce0003f25270 */
[----:B------:R-:W3:Y:S01]  /*1080*/  LDC.64 R6, c[0x0][0xb10] ;  /* 0x0002c400ff067b82 */ /* 0x000ee20000000a00 */
[----:B--2---:R-:W-:-:S07]  /*1090*/  ISETP.NE.AND P2, PT, R10, 0x1, PT ;  /* 0x000000010a00780c */ /* 0x004fce0003f45270 */
[----:B------:R-:W1:Y:S08]  /*10a0*/  LDC R8, c[0x0][0xb20] ;  /* 0x0002c800ff087b82 */ /* 0x000e700000000800 */
[----:B------:R-:W2:Y:S01]  /*10b0*/  LDC.64 R2, c[0x0][0xb28] ;  /* 0x0002ca00ff027b82 */ /* 0x000ea20000000a00 */
[----:B----4-:R-:W-:-:S04]  /*10c0*/  IMAD.HI.U32 R13, R12, R5, RZ ;  /* 0x000000050c0d7227 */ /* 0x010fc800078e00ff */
[----:B------:R-:W-:-:S04]  /*10d0*/  IMAD.HI.U32 R5, R20, R5, RZ ;  /* 0x0000000514057227 */ /* 0x000fc800078e00ff */
[----:B---3--:R-:W-:-:S04]  /*10e0*/  IMAD.HI.U32 R14, R11, R6, RZ ;  /* 0x000000060b0e7227 */ /* 0x008fc800078e00ff */
[C---:B------:R-:W-:Y:S01]  /*10f0*/  IMAD.HI.U32 R16, R21.reuse, R6, RZ ;  /* 0x0000000615107227 */ /* 0x040fe200078e00ff */
[-C--:B------:R-:W-:Y:S02]  /*1100*/  @P2 SHF.R.U32.HI R11, RZ, R7.reuse, R14 ;  /* 0x00000007ff0b2219 */ /* 0x080fe4000001160e */
[-C--:B-1----:R-:W-:Y:S02]  /*1110*/  @P1 SHF.R.U32.HI R12, RZ, R8.reuse, R13 ;  /* 0x00000008ff0c1219 */ /* 0x082fe4000001160d */
[----:B------:R-:W-:Y:S02]  /*1120*/  SHF.R.U32.HI R5, RZ, R8, R5 ;  /* 0x00000008ff057219 */ /* 0x000fe40000011605 */
[----:B------:R-:W-:Y:S02]  /*1130*/  SHF.R.U32.HI R16, RZ, R7, R16 ;  /* 0x00000007ff107219 */ /* 0x000fe40000011610 */
[----:B------:R-:W-:Y:S01]  /*1140*/  SEL R5, R20, R5, !P1 ;  /* 0x0000000514057207 */ /* 0x000fe20004800000 */
[----:B--2---:R-:W-:Y:S01]  /*1150*/  IMAD.HI.U32 R14, R12, R2, RZ ;  /* 0x000000020c0e7227 */ /* 0x004fe200078e00ff */
[----:B------:R-:W-:-:S02]  /*1160*/  SEL R7, R21, R16, !P2 ;  /* 0x0000001015077207 */ /* 0x000fc40005000000 */
[----:B------:R-:W-:Y:S01]  /*1170*/  IADD3 R13, PT, PT, -R5, RZ, RZ ;  /* 0x000000ff050d7210 */ /* 0x000fe20007ffe1ff */
[----:B------:R-:W-:Y:S01]  /*1180*/  IMAD.HI.U32 R6, R11, R2, RZ ;  /* 0x000000020b067227 */ /* 0x000fe200078e00ff */
[----:B------:R-:W-:-:S03]  /*1190*/  @P0 SHF.R.U32.HI R12, RZ, R3, R14 ;  /* 0x00000003ff0c0219 */ /* 0x000fc6000001160e */
[----:B------:R-:W-:Y:S01]  /*11a0*/  IMAD R13, R4, R13, R20 ;  /* 0x0000000d040d7224 */ /* 0x000fe200078e0214 */
[----:B------:R-:W-:Y:S01]  /*11b0*/  @P0 SHF.R.U32.HI R11, RZ, R3, R6 ;  /* 0x00000003ff0b0219 */ /* 0x000fe20000011606 */
[----:B------:R-:W-:-:S04]  /*11c0*/  IMAD R12, R12, R9, RZ ;  /* 0x000000090c0c7224 */ /* 0x000fc800078e02ff */
[----:B------:R-:W-:Y:S01]  /*11d0*/  IMAD R6, R11, R9, RZ ;  /* 0x000000090b067224 */ /* 0x000fe200078e02ff */
[----:B------:R-:W-:-:S04]  /*11e0*/  ISETP.GE.AND P1, PT, R5, R12, PT ;  /* 0x0000000c0500720c */ /* 0x000fc80003f26270 */
[----:B------:R-:W-:Y:S01]  /*11f0*/  ISETP.GE.OR P1, PT, R7, R6, P1 ;  /* 0x000000060700720c */ /* 0x000fe20000f26670 */
[----:B------:R-:W-:-:S05]  /*1200*/  IMAD.HI.U32 R6, R5, R2, RZ ;  /* 0x0000000205067227 */ /* 0x000fca00078e00ff */
[----:B------:R-:W-:-:S04]  /*1210*/  SHF.R.U32.HI R6, RZ, R3, R6 ;  /* 0x00000003ff067219 */ /* 0x000fc80000011606 */
[----:B------:R-:W-:-:S03]  /*1220*/  SEL R6, R5, R6, !P0 ;  /* 0x0000000605067207 */ /* 0x000fc60004000000 */
[----:B------:R-:W-:Y:S01]  /*1230*/  @!P1 IMAD.HI.U32 R8, R7, R2, RZ ;  /* 0x0000000207089227 */ /* 0x000fe200078e00ff */
[----:B------:R-:W-:-:S04]  /*1240*/  IADD3 R2, PT, PT, -R6, RZ, RZ ;  /* 0x000000ff06027210 */ /* 0x000fc80007ffe1ff */
[----:B------:R-:W-:Y:S01]  /*1250*/  @!P1 SHF.R.U32.HI R8, RZ, R3, R8 ;  /* 0x00000003ff089219 */ /* 0x000fe20000011608 */
[----:B------:R-:W-:-:S03]  /*1260*/  IMAD R2, R9, R2, R5 ;  /* 0x0000000209027224 */ /* 0x000fc600078e0205 */
[----:B------:R-:W-:-:S05]  /*1270*/  @!P1 SEL R3, R7, R8, !P0 ;  /* 0x0000000807039207 */ /* 0x000fca0004000000 */
[--C-:B------:R-:W-:Y:S02]  /*1280*/  @!P1 IMAD.IADD R6, R6, 0x1, -R3.reuse ;  /* 0x0000000106069824 */ /* 0x100fe400078e0a03 */
[----:B------:R-:W-:Y:S01]  /*1290*/  @!P1 IMAD R3, R2, R11, R3 ;  /* 0x0000000b02039224 */ /* 0x000fe200078e0203 */
[----:B------:R-:W-:Y:S01]  /*12a0*/  IADD3 R2, PT, PT, -R7, RZ, RZ ;  /* 0x000000ff07027210 */ /* 0x000fe20007ffe1ff */
[----:B------:R-:W-:Y:S02]  /*12b0*/  @!P1 IMAD R5, R6, R9, R7 ;  /* 0x0000000906059224 */ /* 0x000fe400078e0207 */
[----:B------:R-:W-:Y:S02]  /*12c0*/  @!P1 IMAD.MOV.U32 R7, RZ, RZ, R3 ;  /* 0x000000ffff079224 */ /* 0x000fe400078e0003 */
[----:B------:R-:W-:Y:S02]  /*12d0*/  IMAD R2, R10, R2, R21 ;  /* 0x000000020a027224 */ /* 0x000fe400078e0215 */
[----:B------:R-:W-:-:S02]  /*12e0*/  IMAD R20, R5, R4, R13 ;  /* 0x0000000405147224 */ /* 0x000fc400078e020d */
[----:B------:R-:W-:Y:S02]  /*12f0*/  IMAD R21, R7, R10, R2 ;  /* 0x0000000a07157224 */ /* 0x000fe400078e0202 */
.L_x_16:
[----:B------:R-:W1:Y:S01]  /*1300*/  LDCU UR4, c[0x0][0xb30] ;  /* 0x00016600ff0477ac */ /* 0x000e620008000800 */
[----:B------:R-:W2:Y:S08]  /*1310*/  S2UR UR37, SR_CgaCtaId ;  /* 0x00000000002579c3 */ /* 0x000eb00000008800 */
[----:B------:R-:W3:Y:S01]  /*1320*/  LDC R72, c[0x0][0xb24] ;  /* 0x0002c900ff487b82 */ /* 0x000ee20000000800 */
[----:B-1----:R-:W-:-:S09]  /*1330*/  UISETP.NE.AND UP1, UPT, UR4, 0x1, UPT ;  /* 0x000000010400788c */ /* 0x002fd2000bf25270 */
[----:B--2---:R-:W-:Y:S05]  /*1340*/  BRA.U UP1, `(.L_x_17) ;  /* 0x0000000101407547 */ /* 0x004fea000b800000 */
[----:B------:R-:W1:Y:S08]  /*1350*/  LDC.64 R4, c[0x0][0xb10] ;  /* 0x0002c400ff047b82 */ /* 0x000e700000000a00 */
[----:B------:R-:W2:Y:S08]  /*1360*/  LDC.64 R2, c[0x0][0xb18] ;  /* 0x0002c600ff027b82 */ /* 0x000eb00000000a00 */
[----:B------:R-:W4:Y:S08]  /*1370*/  LDC R6, c[0x0][0xb20] ;  /* 0x0002c800ff067b82 */ /* 0x000f300000000800 */
[----:B------:R-:W3:Y:S01]  /*1380*/  LDC R8, c[0x0][0xb0c] ;  /* 0x0002c300ff087b82 */ /* 0x000ee20000000800 */
[----:B-1----:R-:W-:-:S05]  /*1390*/  IMAD.HI.U32 R4, R21, R4, RZ ;  /* 0x0000000415047227 */ /* 0x002fca00078e00ff */
[----:B------:R-:W-:Y:S01]  /*13a0*/  SHF.R.U32.HI R4, RZ, R5, R4 ;  /* 0x00000005ff047219 */ /* 0x000fe20000011604 */
[----:B--2---:R-:W-:Y:S01]  /*13b0*/  IMAD.HI.U32 R3, R20, R3, RZ ;  /* 0x0000000314037227 */ /* 0x004fe200078e00ff */
[----:B------:R-:W-:-:S04]  /*13c0*/  ISETP.NE.AND P0, PT, R2, 0x1, PT ;  /* 0x000000010200780c */ /* 0x000fc80003f05270 */
[----:B----4-:R-:W-:-:S04]  /*13d0*/  SHF.R.U32.HI R3, RZ, R6, R3 ;  /* 0x00000006ff037219 */ /* 0x010fc80000011603 */
[----:B------:R-:W-:Y:S02]  /*13e0*/  SEL R3, R20, R3, !P0 ;  /* 0x0000000314037207 */ /* 0x000fe40004000000 */
[----:B---3--:R-:W-:-:S04]  /*13f0*/  ISETP.NE.AND P1, PT, R8, 0x1, PT ;  /* 0x000000010800780c */ /* 0x008fc80003f25270 */
[----:B------:R-:W-:-:S05]  /*1400*/  SEL R4, R21, R4, !P1 ;  /* 0x0000000415047207 */ /* 0x000fca0004800000 */
[----:B------:R-:W-:Y:S02]  /*1410*/  IMAD.IADD R5, R3, 0x1, -R4 ;  /* 0x0000000103057824 */ /* 0x000fe400078e0a04 */
[----:B------:R-:W-:Y:S02]  /*1420*/  IMAD.IADD R3, R4, 0x1, -R3 ;  /* 0x0000000104037824 */ /* 0x000fe400078e0a03 */
[----:B------:R-:W-:Y:S02]  /*1430*/  IMAD R21, R5, R8, R21 ;  /* 0x0000000805157224 */ /* 0x000fe400078e0215 */
[----:B------:R-:W-:-:S07]  /*1440*/  IMAD R20, R3, R2, R20 ;  /* 0x0000000203147224 */ /* 0x000fce00078e0214 */
.L_x_17:
[----:B------:R-:W-:Y:S01]  /*1450*/  BAR.SYNC.DEFER_BLOCKING 0x0 ;  /* 0x0000000000007b1d */ /* 0x000fe20000010000 */
[----:B------:R-:W-:Y:S01]  /*1460*/  UISETP.NE.AND UP1, UPT, UR8, 0x2, UPT ;  /* 0x000000020800788c */ /* 0x000fe2000bf25270 */
[----:B------:R-:W-:Y:S02]  /*1470*/  ISETP.NE.OR P5, PT, R0, 0x2, !P5 ;  /* 0x000000020000780c */ /* 0x000fe40006fa5670 */
[----:B------:R-:W-:-:S06]  /*1480*/  LOP3.LUT R2, R189, 0x1f, RZ, 0xc0, !PT ;  /* 0x0000001fbd027812 */ /* 0x000fcc00078ec0ff */
[----:B------:R-:W-:Y:S05]  /*1490*/  BRA.U UP1, `(.L_x_18) ;  /* 0x0000001501747547 */ /* 0x000fea000b800000 */
[----:B------:R-:W1:Y:S01]  /*14a0*/  LDCU UR13, c[0x0][0x38c] ;  /* 0x00007180ff0d77ac */ /* 0x000e620008000800 */
[----:B------:R-:W2:Y:S01]  /*14b0*/  LDC R9, c[0x0][0x370] ;  /* 0x0000dc00ff097b82 */ /* 0x000ea20000000800 */
[----:B------:R-:W-:Y:S01]  /*14c0*/  PLOP3.LUT P1, PT, PT, PT, UP2, 0x80, 0x8 ;  /* 0x000000000008781c */ /* 0x000fe20003f2f028 */
[----:B------:R-:W-:Y:S01]  /*14d0*/  IMAD.MOV.U32 R15, RZ, RZ, 0x1 ;  /* 0x00000001ff0f7424 */ /* 0x000fe200078e00ff */
[----:B------:R-:W-:Y:S01]  /*14e0*/  ISETP.EQ.OR P4, PT, R2, RZ, P5 ;  /* 0x000000ff0200720c */ /* 0x000fe20002f82670 */
[----:B------:R-:W-:Y:S01]  /*14f0*/  IMAD.MOV.U32 R14, RZ, RZ, RZ ;  /* 0x000000ffff0e7224 */ /* 0x000fe200078e00ff */
[----:B------:R-:W-:Y:S02]  /*1500*/  PLOP3.LUT P1, PT, P1, PT, PT, 0x8, 0x80 ;  /* 0x000000000080781c */ /* 0x000fe40000f2e170 */
[----:B------:R-:W-:Y:S01]  /*1510*/  CS2R R12, SRZ ;  /* 0x00000000000c7805 */ /* 0x000fe2000001ff00 */
[----:B------:R-:W-:Y:S01]  /*1520*/  IMAD.MOV.U32 R10, RZ, RZ, 0x1 ;  /* 0x00000001ff0a7424 */ /* 0x000fe200078e00ff */
[----:B------:R-:W4:Y:S01]  /*1530*/  LDC R0, c[0x0][0x374] ;  /* 0x0000dd00ff007b82 */ /* 0x000f220000000800 */
[----:B------:R-:W2:Y:S01]  /*1540*/  LDCU.64 UR22, c[0x0][0x348] ;  /* 0x00006900ff1677ac */ /* 0x000ea20008000a00 */
[----:B------:R-:W-:Y:S01]  /*1550*/  UMOV UR6, URZ ;  /* 0x000000ff00067c82 */ /* 0x000fe20008000000 */
[----:B-1----:R-:W-:-:S04]  /*1560*/  UIADD3 UR5, UPT, UPT, UR13, 0x3f, URZ ;  /* 0x0000003f0d057890 */ /* 0x002fc8000fffe0ff */
[----:B------:R-:W-:-:S04]  /*1570*/  USHF.R.S32.HI UR4, URZ, 0x1f, UR5 ;  /* 0x0000001fff047899 */ /* 0x000fc80008011405 */
[----:B------:R-:W-:-:S04]  /*1580*/  ULEA.HI UR4, UR4, UR5, URZ, 0x6 ;  /* 0x0000000504047291 */ /* 0x000fc8000f8f30ff */
[----:B------:R-:W-:Y:S02]  /*1590*/  USHF.R.S32.HI UR15, URZ, 0x6, UR4 ;  /* 0x00000006ff0f7899 */ /* 0x000fe40008011404 */
[----:B------:R-:W-:Y:S02]  /*15a0*/  UIADD3 UR4, UPT, UPT, UR13, -0x1, URZ ;  /* 0xffffffff0d047890 */ /* 0x000fe4000fffe0ff */
[----:B------:R-:W-:Y:S02]  /*15b0*/  UISETP.LT.U32.AND UP0, UPT, UR15, 0xc, UPT ;  /* 0x0000000c0f00788c */ /* 0x000fe4000bf01070 */
[----:B------:R-:W-:Y:S02]  /*15c0*/  UISETP.GE.U32.AND UP1, UPT, UR4, -0x7f, UPT ;  /* 0xffffff810400788c */ /* 0x000fe4000bf26070 */
[----:B------:R-:W-:Y:S02]  /*15d0*/  USEL UR14, UR15, 0xc, UP0 ;  /* 0x0000000c0f0e7887 */ /* 0x000fe40008000000 */
[----:B------:R-:W-:-:S02]  /*15e0*/  UIADD3 UR13, UPT, UPT, UR13, 0x7e, URZ ;  /* 0x0000007e0d0d7890 */ /* 0x000fc4000fffe0ff */
[----:B------:R-:W-:Y:S02]  /*15f0*/  UIADD3 UR5, UPT, UPT, UR14, -0x1, URZ ;  /* 0xffffffff0e057890 */ /* 0x000fe4000fffe0ff */
[----:B------:R-:W-:-:S03]  /*1600*/  UIADD3 UR7, UPT, UPT, UR15, -UR14, URZ ;  /* 0x8000000e0f077290 */ /* 0x000fc6000fffe0ff */
[----:B------:R-:W-:-:S04]  /*1610*/  @UP1 UIADD3 UR5, UPT, UPT, UR14, URZ, URZ ;  /* 0x000000ff0e051290 */ /* 0x000fc8000fffe0ff */
[----:B--2---:R-:W-:-:S12]  /*1620*/  UIADD3 UR5, UPT, UPT, UR5, 0x1, URZ ;  /* 0x0000000105057890 */ /* 0x004fd8000fffe0ff */
.L_x_36:
[----:B------:R-:W-:Y:S01]  /*1630*/  UISETP.NE.AND UP0, UPT, UR37, URZ, UPT ;  /* 0x000000ff2500728c */ /* 0x000fe2000bf05270 */
[----:B------:R-:W1:Y:S08]  /*1640*/  S2UR UR37, SR_CgaCtaId ;  /* 0x00000000002579c3 */ /* 0x000e700000008800 */
[----:B------:R-:W-:Y:S05]  /*1650*/  BRA.U UP0, `(.L_x_19) ;  /* 0x0000000100347547 */ /* 0x000fea000b800000 */
[----:B------:R-:W2:Y:S01]  /*1660*/  S2R R2, SR_CgaCtaId ;  /* 0x0000000000027919 */ /* 0x000ea20000008800 */
[----:B------:R-:W-:-:S04]  /*1670*/  MOV R3, 0x400 ;  /* 0x0000040000037802 */ /* 0x000fc80000000f00 */
[----:B--2---:R-:W-:Y:S02]  /*1680*/  LEA R3, R2, R3, 0x18 ;  /* 0x0000000302037211 */ /* 0x004fe400078ec0ff */
[----:B------:R-:W-:-:S03]  /*1690*/  SHF.L.U32 R2, R10, 0x1f, RZ ;  /* 0x0000001f0a027819 */ /* 0x000fc600000006ff */
[----:B------:R-:W-:-:S04]  /*16a0*/  IMAD R3, R12, 0x8, R3 ;  /* 0x000000080c037824 */ /* 0x000fc800078e0203 */
[----:B------:R-:W2:Y:S02]  /*16b0*/  SYNCS.PHASECHK.TRANS64.TRYWAIT P0, [R3+URZ+0x160], R2 ;  /* 0x00016002030075a7 */ /* 0x000ea400080011ff */
[----:B--2---:R-:W-:Y:S05]  /*16c0*/  @!P0 BRA `(.L_x_20) ;  /* 0x0000006c00f88947 */ /* 0x004fea0003800000 */
.L_x_115:
[----:B------:R-:W-:Y:S01]  /*16d0*/  VIADD R12, R12, 0x1 ;  /* 0x000000010c0c7836 */ /* 0x000fe20000000000 */
[----:B------:R2:W-:Y:S04]  /*16e0*/  SYNCS.ARRIVE.TRANS64.A1T0 RZ, [R3+URZ+0x150], RZ ;  /* 0x000150ff03ff79a7 */ /* 0x0005e800081000ff */
[----:B------:R-:W-:-:S04]  /*16f0*/  ISETP.NE.AND P0, PT, R12, 0x2, PT ;  /* 0x000000020c00780c */ /* 0x000fc80003f05270 */
[----:B------:R-:W-:Y:S02]  /*1700*/  SEL R12, R12, RZ, P0 ;  /* 0x000000ff0c0c7207 */ /* 0x000fe40000000000 */
[----:B--2---:R-:W-:-:S04]  /*1710*/  SEL R3, RZ, 0x1, P0 ;  /* 0x00000001ff037807 */ /* 0x004fc80000000000 */
[----:B------:R-:W-:-:S07]  /*1720*/  LOP3.LUT R10, R10, R3, RZ, 0x3c, !PT ;  /* 0x000000030a0a7212 */ /* 0x000fce00078e3cff */
.L_x_19:
[----:B------:R-:W-:Y:S01]  /*1730*/  UMOV UR4, 0x400 ;  /* 0x0000040000047882 */ /* 0x000fe20000000000 */
[----:B------:R-:W-:Y:S01]  /*1740*/  SHF.L.U32 R2, R15, 0x1f, RZ ;  /* 0x0000001f0f027819 */ /* 0x000fe200000006ff */
[----:B-1----:R-:W-:Y:S01]  /*1750*/  ULEA UR4, UR37, UR4, 0x18 ;  /* 0x0000000425047291 */ /* 0x002fe2000f8ec0ff */
[----:B------:R-:W-:Y:S01]  /*1760*/  R2UR UR34, R21 ;  /* 0x00000000152272ca */ /* 0x000fe200000e0000 */
[----:B------:R-:W-:Y:S01]  /*1770*/  UISETP.GE.U32.AND UP0, UPT, UR13, 0x7f, UPT ;  /* 0x0000007f0d00788c */ /* 0x000fe2000bf06070 */
[----:B------:R-:W-:Y:S01]  /*1780*/  R2UR UR11, R20 ;  /* 0x00000000140b72ca */ /* 0x000fe200000e0000 */
[----:B------:R-:W-:Y:S01]  /*1790*/  ULEA UR8, UR6, UR4, 0x3 ;  /* 0x0000000406087291 */ /* 0x000fe2000f8e18ff */
[----:B------:R-:W-:-:S08]  /*17a0*/  UMOV UR24, URZ ;  /* 0x000000ff00187c82 */ /* 0x000fd00008000000 */
[----:B------:R1:W2:Y:S01]  /*17b0*/  SYNCS.PHASECHK.TRANS64.TRYWAIT P0, [UR8+0x60], R2 ;  /* 0x00006002ff0075a7 */ /* 0x0002a20008001108 */
[----:B------:R-:W-:Y:S02]  /*17c0*/  USHF.L.U32 UR34, UR34, 0x7, URZ ;  /* 0x0000000722227899 */ /* 0x000fe400080006ff */
[----:B------:R-:W-:Y:S01]  /*17d0*/  USHF.L.U32 UR11, UR11, 0x7, URZ ;  /* 0x000000070b0b7899 */ /* 0x000fe200080006ff */
[----:B------:R-:W-:Y:S11]  /*17e0*/  BRA.U !UP0, `(.L_x_21) ;  /* 0x0000000108a47547 */ /* 0x000ff6000b800000 */
[----:B------:R-:W-:Y:S01]  /*17f0*/  UMOV UR16, URZ ;  /* 0x000000ff00107c82 */ /* 0x000fe20008000000 */
[----:B------:R-:W-:-:S05]  /*1800*/  UMOV UR17, UR6 ;  /* 0x0000000600117c82 */ /* 0x000fca0008000000 */
.L_x_26:
[----:B-1----:R-:W-:Y:S01]  /*1810*/  ULEA UR33, UR17, UR4, 0x3 ;  /* 0x0000000411217291 */ /* 0x002fe2000f8e18ff */
[----:B--2---:R-:W-:Y:S01]  /*1820*/  @!P5 MOV R3, 0x4000 ;  /* 0x000040000003d802 */ /* 0x004fe20000000f00 */
[----:B--2---:R-:W-:Y:S10]  /*1830*/  @P0 BRA `(.L_x_22) ;  /* 0x00000000000c0947 */ /* 0x004ff40003800000 */
[----:B------:R-:W-:-:S04]  /*1840*/  SHF.L.U32 R5, R15, 0x1f, RZ ;  /* 0x0000001f0f057819 */ /* 0x000fc800000006ff */
[----:B------:R-:W2:Y:S02]  /*1850*/  SYNCS.PHASECHK.TRANS64.TRYWAIT P0, [UR33+0x60], R5 ;  /* 0x00006005ff0075a7 */ /* 0x000ea40008001121 */
[----:B--2---:R-:W-:Y:S05]  /*1860*/  @!P0 BRA `(.L_x_23) ;  /* 0x0000006c00a48947 */ /* 0x004fea0003800000 */
.L_x_22:
[----:B------:R2:W-:Y:S01]  /*1870*/  @!P5 SYNCS.ARRIVE.TRANS64 RZ, [UR33], R3 ;  /* 0x00000003ffffd9a7 */ /* 0x0005e20008000021 */
[----:B------:R-:W-:Y:S04]  /*1880*/  BSSY.RECONVERGENT B0, `(.L_x_24) ;  /* 0x0000003000007945 */ /* 0x000fe80003800200 */
[----:B------:R-:W-:Y:S05]  /*1890*/  @P4 BRA `(.L_x_25) ;  /* 0x0000000000044947 */ /* 0x000fea0003800000 */
[----:B------:R-:W-:Y:S05]  /*18a0*/  BPT.TRAP 0x1 ;  /* 0x000000040000795c */ /* 0x000fea0000300000 */
.L_x_25:
[----:B------:R-:W-:Y:S05]  /*18b0*/  BSYNC.RECONVERGENT B0 ;  /* 0x0000000000007941 */ /* 0x000fea0003800200 */
.L_x_24:
[----:B------:R-:W-:Y:S02]  /*18c0*/  UIADD3 UR6, UPT, UPT, UR17, 0x1, URZ ;  /* 0x0000000111067890 */ /* 0x000fe4000fffe0ff */
[----:B------:R-:W-:Y:S02]  /*18d0*/  UIADD3 UR26, UP1, UPT, UR22, 0x80, URZ ;  /* 0x00000080161a7890 */ /* 0x000fe4000ff3e0ff */
[----:B------:R-:W-:Y:S02]  /*18e0*/  UISETP.NE.AND UP0, UPT, UR6, 0xc, UPT ;  /* 0x0000000c0600788c */ /* 0x000fe4000bf05270 */
[----:B------:R-:W-:Y:S02]  /*18f0*/  USHF.L.U32 UR35, UR16, 0x6, URZ ;  /* 0x0000000610237899 */ /* 0x000fe400080006ff */
[----:B------:R-:W-:Y:S02]  /*1900*/  USEL UR9, URZ, 0x1, UP0 ;  /* 0x00000001ff097887 */ /* 0x000fe40008000000 */
[----:B------:R-:W-:-:S02]  /*1910*/  USEL UR6, UR6, URZ, UP0 ;  /* 0x000000ff06067287 */ /* 0x000fc40008000000 */
[----:B------:R-:W-:Y:S02]  /*1920*/  UIADD3 UR20, UP0, UPT, UR22, 0x180, URZ ;  /* 0x0000018016147890 */ /* 0x000fe4000ff1e0ff */
[----:B------:R-:W-:Y:S01]  /*1930*/  ULEA UR8, UR6, UR4, 0x3 ;  /* 0x0000000406087291 */ /* 0x000fe2000f8e18ff */
[----:B------:R-:W-:Y:S01]  /*1940*/  LOP3.LUT R15, R15, UR9, RZ, 0x3c, !PT ;  /* 0x000000090f0f7c12 */ /* 0x000fe2000f8e3cff */
[----:B------:R-:W-:Y:S02]  /*1950*/  UIADD3.X UR27, UPT, UPT, URZ, UR23, URZ, UP1, !UPT ;  /* 0x00000017ff1b7290 */ /* 0x000fe40008ffe4ff */
[----:B------:R-:W-:Y:S01]  /*1960*/  UIADD3.X UR21, UPT, UPT, URZ, UR23, URZ, UP0, !UPT ;  /* 0x00000017ff157290 */ /* 0x000fe200087fe4ff */
[----:B-1----:R-:W-:Y:S01]  /*1970*/  SHF.L.U32 R2, R15, 0x1f, RZ ;  /* 0x0000001f0f027819 */ /* 0x002fe200000006ff */
[----:B------:R-:W-:Y:S01]  /*1980*/  UMOV UR18, 0x0 ;  /* 0x0000000000127882 */ /* 0x000fe20000000000 */
[----:B------:R-:W-:Y:S01]  /*1990*/  UMOV UR19, 0x10000000 ;  /* 0x1000000000137882 */ /* 0x000fe20000000000 */
[----:B------:R-:W-:Y:S01]  /*19a0*/  UMOV UR12, UR36 ;  /* 0x00000024000c7c82 */ /* 0x000fe20008000000 */
[----:B------:R1:W1:Y:S01]  /*19b0*/  SYNCS.PHASECHK.TRANS64.TRYWAIT P0, [UR8+0x60], R2 ;  /* 0x00006002ff0075a7 */ /* 0x0002620008001108 */
[----:B------:R-:W-:Y:S01]  /*19c0*/  ULEA UR8, UR17, UR4, 0xd ;  /* 0x0000000411087291 */ /* 0x000fe2000f8e68ff */
[----:B------:R-:W-:Y:S01]  /*19d0*/  UMOV UR9, UR33 ;  /* 0x0000002100097c82 */ /* 0x000fe20008000000 */
[----:B------:R-:W-:-:S02]  /*19e0*/  UMOV UR10, UR35 ;  /* 0x00000023000a7c82 */ /* 0x000fc40008000000 */
[----:B------:R-:W-:Y:S02]  /*19f0*/  UIADD3 UR32, UPT, UPT, UR8, 0x8400, URZ ;  /* 0x0000840008207890 */ /* 0x000fe4000fffe0ff */
[----:B------:R-:W-:Y:S02]  /*1a00*/  UIADD3 UR8, UPT, UPT, UR8, 0x20400, URZ ;  /* 0x0002040008087890 */ /* 0x000fe4000fffe0ff */
[----:B------:R-:W-:Y:S01]  /*1a10*/  UIADD3 UR16, UPT, UPT, UR16, 0x1, URZ ;  /* 0x0000000110107890 */ /* 0x000fe2000fffe0ff */
[----:B------:R-:W-:Y:S01]  /*1a20*/  UMOV UR24, UR5 ;  /* 0x0000000500187c82 */ /* 0x000fe20008000000 */
[----:B------:R-:W-:Y:S02]  /*1a30*/  UMOV UR17, UR6 ;  /* 0x0000000600117c82 */ /* 0x000fe40008000000 */
[----:B------:R-:W-:Y:S01]  /*1a40*/  UISETP.NE.AND UP0, UPT, UR16, UR5, UPT ;  /* 0x000000051000728c */ /* 0x000fe2000bf05270 */
[----:B------:R1:W-:Y:S02]  /*1a50*/  UTMALDG.3D [UR32], [UR26], desc[UR18] ;  /* 0x000012201a0075b4 */ /* 0x0003e40008011000 */
[----:B------:R1:W-:Y:S06]  /*1a60*/  UTMALDG.3D [UR8], [UR20], desc[UR18] ;  /* 0x00001208140075b4 */ /* 0x0003ec0008011000 */
[----:B------:R-:W-:Y:S05]  /*1a70*/  BRA.U UP0, `(.L_x_26) ;  /* 0xfffffffd00647547 */ /* 0x000fea000b83ffff */
.L_x_21:
[----:B-1----:R-:W-:Y:S01]  /*1a80*/  ULEA UR8, UR6, UR4, 0x3 ;  /* 0x0000000406087291 */ /* 0x002fe2000f8e18ff */
[----:B------:R-:W-:Y:S01]  /*1a90*/  SHF.L.U32 R2, R15, 0x1f, RZ ;  /* 0x0000001f0f027819 */ /* 0x000fe200000006ff */
[----:B------:R-:W-:Y:S01]  /*1aa0*/  @!P1 SYNCS.ARRIVE.TRANS64.A1T0 RZ, [UR4+0xe8], RZ ;  /* 0x0000e8ffffff99a7 */ /* 0x000fe20008100004 */
[----:B------:R-:W-:-:S06]  /*1ab0*/  UISETP.GT.AND UP0, UPT, UR15, UR14, UPT ;  /* 0x0000000e0f00728c */ /* 0x000fcc000bf04270 */
[----:B--2---:R1:W2:Y:S03]  /*1ac0*/  SYNCS.PHASECHK.TRANS64.TRYWAIT P0, [UR8+0x60], R2 ;  /* 0x00006002ff0075a7 */ /* 0x0042a60008001108 */
[----:B------:R-:W-:Y:S05]  /*1ad0*/  BRA.U !UP0, `(.L_x_27) ;  /* 0x0000000108a87547 */ /* 0x000fea000b800000 */
[----:B------:R-:W-:Y:S01]  /*1ae0*/  UIADD3 UR21, UPT, UPT, UR7, UR24, URZ ;  /* 0x0000001807157290 */ /* 0x000fe2000fffe0ff */
[----:B------:R-:W-:-:S11]  /*1af0*/  UMOV UR25, UR6 ;  /* 0x0000000600197c82 */ /* 0x000fd60008000000 */
.L_x_32:
[----:B-1----:R-:W-:Y:S01]  /*1b00*/  ULEA UR17, UR25, UR4, 0x3 ;  /* 0x0000000419117291 */ /* 0x002fe2000f8e18ff */
[----:B--2---:R-:W-:Y:S01]  /*1b10*/  @!P5 MOV R3, 0x4000 ;  /* 0x000040000003d802 */ /* 0x004fe20000000f00 */
[----:B--2---:R-:W-:Y:S10]  /*1b20*/  @P0 BRA `(.L_x_28) ;  /* 0x00000000000c0947 */ /* 0x004ff40003800000 */
[----:B------:R-:W-:-:S04]  /*1b30*/  SHF.L.U32 R5, R15, 0x1f, RZ ;  /* 0x0000001f0f057819 */ /* 0x000fc800000006ff */
[----:B------:R-:W2:Y:S02]  /*1b40*/  SYNCS.PHASECHK.TRANS64.TRYWAIT P0, [UR17+0x60], R5 ;  /* 0x00006005ff0075a7 */ /* 0x000ea40008001111 */
[----:B--2---:R-:W-:Y:S05]  /*1b50*/  @!P0 BRA `(.L_x_29) ;  /* 0x0000006c00008947 */ /* 0x004fea0003800000 */
.L_x_28:
[----:B------:R2:W-:Y:S01]  /*1b60*/  @!P5 SYNCS.ARRIVE.TRANS64 RZ, [UR17], R3 ;  /* 0x00000003ffffd9a7 */ /* 0x0005e20008000011 */
[----:B------:R-:W-:Y:S04]  /*1b70*/  BSSY.RECONVERGENT B0, `(.L_x_30) ;  /* 0x0000003000007945 */ /* 0x000fe80003800200 */
[----:B------:R-:W-:Y:S05]  /*1b80*/  @P4 BRA `(.L_x_31) ;  /* 0x0000000000044947 */ /* 0x000fea0003800000 */
[----:B------:R-:W-:Y:S05]  /*1b90*/  BPT.TRAP 0x1 ;  /* 0x000000040000795c */ /* 0x000fea0000300000 */
.L_x_31:
[----:B------:R-:W-:Y:S05]  /*1ba0*/  BSYNC.RECONVERGENT B0 ;  /* 0x0000000000007941 */ /* 0x000fea0003800200 */
.L_x_30:
        /* <DEDUP_REMOVED lines=20> */
[----:B------:R-:W-:Y:S01]  /*1cf0*/  UIADD3 UR8, UPT, UPT, UR8, 0x20400, URZ ;  /* 0x0002040008087890 */ /* 0x000fe2000fffe0ff */
[----:B------:R-:W-:Y:S01]  /*1d00*/  UMOV UR9, UR17 ;  /* 0x0000001100097c82 */ /* 0x000fe20008000000 */
[----:B------:R-:W-:Y:S01]  /*1d10*/  UMOV UR10, UR19 ;  /* 0x00000013000a7c82 */ /* 0x000fe20008000000 */
[----:B------:R-:W-:Y:S01]  /*1d20*/  UIADD3 UR24, UPT, UPT, UR24, 0x1, URZ ;  /* 0x0000000118187890 */ /* 0x000fe2000fffe0ff */
[----:B------:R-:W-:-:S03]  /*1d30*/  UMOV UR25, UR6 ;  /* 0x0000000600197c82 */ /* 0x000fc60008000000 */
[----:B------:R1:W-:Y:S01]  /*1d40*/  UTMALDG.3D [UR16], [UR30], desc[UR26] ;  /* 0x00001a101e0075b4 */ /* 0x0003e20008011000 */
[----:B------:R-:W-:Y:S01]  /*1d50*/  UISETP.NE.AND UP0, UPT, UR24, UR21, UPT ;  /* 0x000000151800728c */ /* 0x000fe2000bf05270 */
[----:B------:R1:W-:Y:S08]  /*1d60*/  UTMALDG.3D [UR8], [UR28], desc[UR26] ;  /* 0x00001a081c0075b4 */ /* 0x0003f00008011000 */
[----:B------:R-:W-:Y:S05]  /*1d70*/  BRA.U UP0, `(.L_x_32) ;  /* 0xfffffffd00607547 */ /* 0x000fea000b83ffff */
.L_x_27:
[C---:B-1----:R-:W-:Y:S01]  /*1d80*/  LEA R2, R14.reuse, UR4, 0x3 ;  /* 0x000000040e027c11 */ /* 0x042fe2000f8e18ff */
[----:B------:R-:W-:Y:S01]  /*1d90*/  NOP ;  /* 0x0000000000007918 */ /* 0x000fe20000000000 */
[----:B--2---:R-:W-:Y:S02]  /*1da0*/  SHF.L.U32 R3, R13, 0x1f, RZ ;  /* 0x0000001f0d037819 */ /* 0x004fe400000006ff */
[----:B------:R-:W-:Y:S02]  /*1db0*/  LEA R4, R14, UR4, 0x4 ;  /* 0x000000040e047c11 */ /* 0x000fe4000f8e20ff */
[----:B------:R-:W1:Y:S02]  /*1dc0*/  SYNCS.PHASECHK.TRANS64.TRYWAIT P0, [R2+URZ+0xf0], R3 ;  /* 0x0000f003020075a7 */ /* 0x000e6400080011ff */
[----:B-1----:R-:W-:Y:S05]  /*1dd0*/  @!P0 BRA `(.L_x_33) ;  /* 0x0000006800788947 */ /* 0x002fea0003800000 */
.L_x_118:
[----:B------:R-:W2:Y:S01]  /*1de0*/  LDS.128 R4, [R4+0x180] ;  /* 0x0001800004047984 */ /* 0x000ea20000000c00 */
[----:B---3--:R-:W-:Y:S01]  /*1df0*/  ISETP.GE.AND P0, PT, R72, 0x1, PT ;  /* 0x000000014800780c */ /* 0x008fe20003f06270 */
[----:B-1----:R-:W-:Y:S01]  /*1e00*/  VIADD R2, R2, 0x100 ;  /* 0x0000010002027836 */ /* 0x002fe20000000000 */
[----:B------:R-:W-:Y:S01]  /*1e10*/  @!PT LDS RZ, [RZ] ;  /* 0x00000000fffff984 */ /* 0x000fe20000000800 */
[----:B------:R-:W-:Y:S01]  /*1e20*/  @!PT LDS RZ, [RZ] ;  /* 0x00000000fffff984 */ /* 0x000fe20000000800 */
[----:B------:R-:W-:Y:S01]  /*1e30*/  @!PT LDS RZ, [RZ] ;  /* 0x00000000fffff984 */ /* 0x000fe20000000800 */
[----:B------:R-:W-:Y:S01]  /*1e40*/  @!PT LDS RZ, [RZ] ;  /* 0x00000000fffff984 */ /* 0x000fe20000000800 */
[----:B------:R1:W-:Y:S06]  /*1e50*/  MEMBAR.ALL.CTA ;  /* 0x0000000000007992 */ /* 0x0003ec0000008000 */
[----:B-1----:R-:W1:Y:S01]  /*1e60*/  FENCE.VIEW.ASYNC.S ;  /* 0x00000000000073c6 */ /* 0x002e620000000000 */
[----:B------:R-:W-:-:S04]  /*1e70*/  PRMT R2, RZ, 0x654, R2 ;  /* 0x00000654ff027816 */ /* 0x000fc80000000002 */
[----:B-1----:R1:W-:Y:S01]  /*1e80*/  SYNCS.ARRIVE.TRANS64.RED.A1T0 RZ, [R2+URZ], RZ ;  /* 0x000000ff02ff79a7 */ /* 0x0023e200081004ff */
[----:B--2---:R-:W-:-:S13]  /*1e90*/  LOP3.LUT P2, RZ, R6, 0x1, RZ, 0xc0, !PT ;  /* 0x0000000106ff7812 */ /* 0x004fda000784c0ff */
[----:B------:R-:W-:Y:S01]  /*1ea0*/  @P2 SHF.R.U32.HI R3, RZ, 0x10, R5 ;  /* 0x00000010ff032819 */ /* 0x000fe20000011605 */
[----:B------:R-:W-:Y:S01]  /*1eb0*/  VOTEU.ANY UP0, P2 ;  /* 0x0000000000ff7886 */ /* 0x000fe20001000100 */
[----:B------:R-:W-:Y:S02]  /*1ec0*/  @P2 MOV R11, R4 ;  /* 0x00000004000b2202 */ /* 0x000fe40000000f00 */
[----:B------:R-:W-:Y:S02]  /*1ed0*/  @P2 R2UR.BROADCAST UR8, R3 ;  /* 0x00000000030822ca */ /* 0x000fe400008e0000 */
[----:B------:R-:W-:-:S11]  /*1ee0*/  @P2 LOP3.LUT R8, R5, 0xffff, RZ, 0xc0, !PT ;  /* 0x0000ffff05082812 */ /* 0x000fd600078ec0ff */
[----:B------:R-:W-:Y:S01]  /*1ef0*/  @UP0 UMOV UR36, UR8 ;  /* 0x0000000800240c82 */ /* 0x000fe20008000000 */
[----:B-1----:R-:W-:Y:S05]  /*1f00*/  @!P0 BRA `(.L_x_34) ;  /* 0x0000000000b88947 */ /* 0x002fea0003800000 */
[----:B------:R-:W4:Y:S01]  /*1f10*/  LDC.64 R4, c[0x0][0xb18] ;  /* 0x0002c600ff047b82 */ /* 0x000f220000000a00 */
[----:B------:R-:W-:-:S07]  /*1f20*/  ISETP.NE.AND P3, PT, R72, 0x1, PT ;  /* 0x000000014800780c */ /* 0x000fce0003f65270 */
[----:B------:R-:W1:Y:S08]  /*1f30*/  LDC.64 R6, c[0x0][0xb10] ;  /* 0x0002c400ff067b82 */ /* 0x000e700000000a00 */
[----:B------:R-:W2:Y:S08]  /*1f40*/  LDC R16, c[0x0][0xb20] ;  /* 0x0002c800ff107b82 */ /* 0x000eb00000000800 */
[----:B------:R-:W3:Y:S01]  /*1f50*/  LDC R18, c[0x0][0xb0c] ;  /* 0x0002c300ff127b82 */ /* 0x000ee20000000800 */
[----:B----4-:R-:W-:Y:S01]  /*1f60*/  IMAD.HI.U32 R17, R0, R5, RZ ;  /* 0x0000000500117227 */ /* 0x010fe200078e00ff */
[----:B------:R-:W-:-:S03]  /*1f70*/  ISETP.NE.AND P0, PT, R4, 0x1, PT ;  /* 0x000000010400780c */ /* 0x000fc60003f05270 */
[----:B------:R-:W-:-:S03]  /*1f80*/  IMAD.HI.U32 R5, R8, R5, RZ ;  /* 0x0000000508057227 */ /* 0x000fc600078e00ff */
[----:B------:R-:W4:Y:S01]  /*1f90*/  LDC.64 R2, c[0x0][0xb28] ;  /* 0x0002ca00ff027b82 */ /* 0x000f220000000a00 */
[----:B-1----:R-:W-:-:S04]  /*1fa0*/  IMAD.HI.U32 R20, R9, R6, RZ ;  /* 0x0000000609147227 */ /* 0x002fc800078e00ff */
[----:B------:R-:W-:Y:S01]  /*1fb0*/  IMAD.HI.U32 R22, R11, R6, RZ ;  /* 0x000000060b167227 */ /* 0x000fe200078e00ff */
[----:B------:R-:W-:Y:S02]  /*1fc0*/  SHF.R.U32.HI R20, RZ, R7, R20 ;  /* 0x00000007ff147219 */ /* 0x000fe40000011614 */
[-C--:B--2---:R-:W-:Y:S02]  /*1fd0*/  SHF.R.U32.HI R17, RZ, R16.reuse, R17 ;  /* 0x00000010ff117219 */ /* 0x084fe40000011611 */
[----:B------:R-:W-:Y:S02]  /*1fe0*/  SHF.R.U32.HI R5, RZ, R16, R5 ;  /* 0x00000010ff057219 */ /* 0x000fe40000011605 */
[----:B------:R-:W-:Y:S02]  /*1ff0*/  SEL R17, R0, R17, !P0 ;  /* 0x0000001100117207 */ /* 0x000fe40004000000 */
[----:B------:R-:W-:Y:S02]  /*2000*/  SHF.R.U32.HI R22, RZ, R7, R22 ;  /* 0x00000007ff167219 */ /* 0x000fe40000011616 */
[----:B---3--:R-:W-:-:S02]  /*2010*/  ISETP.NE.AND P1, PT, R18, 0x1, PT ;  /* 0x000000011200780c */ /* 0x008fc40003f25270 */
[----:B------:R-:W-:Y:S02]  /*2020*/  SEL R5, R8, R5, !P0 ;  /* 0x0000000508057207 */ /* 0x000fe40004000000 */
[----:B------:R-:W-:Y:S02]  /*2030*/  SEL R19, R9, R20, !P1 ;  /* 0x0000001409137207 */ /* 0x000fe40004800000 */
[----:B------:R-:W-:Y:S01]  /*2040*/  SEL R7, R11, R22, !P1 ;  /* 0x000000160b077207 */ /* 0x000fe20004800000 */
[----:B----4-:R-:W-:-:S04]  /*2050*/  IMAD.HI.U32 R20, R17, R2, RZ ;  /* 0x0000000211147227 */ /* 0x010fc800078e00ff */
[----:B------:R-:W-:Y:S01]  /*2060*/  IMAD.HI.U32 R6, R19, R2, RZ ;  /* 0x0000000213067227 */ /* 0x000fe200078e00ff */
[----:B------:R-:W-:-:S04]  /*2070*/  @P3 SHF.R.U32.HI R17, RZ, R3, R20 ;  /* 0x00000003ff113219 */ /* 0x000fc80000011614 */
[----:B------:R-:W-:Y:S01]  /*2080*/  @P3 SHF.R.U32.HI R19, RZ, R3, R6 ;  /* 0x00000003ff133219 */ /* 0x000fe20000011606 */
[----:B------:R-:W-:-:S04]  /*2090*/  IMAD R17, R72, R17, RZ ;  /* 0x0000001148117224 */ /* 0x000fc800078e02ff */
[----:B------:R-:W-:Y:S01]  /*20a0*/  IMAD R6, R72, R19, RZ ;  /* 0x0000001348067224 */ /* 0x000fe200078e02ff */
[C---:B------:R-:W-:Y:S02]  /*20b0*/  ISETP.GE.AND P0, PT, R5.reuse, R17, PT ;  /* 0x000000110500720c */ /* 0x040fe40003f06270 */
[----:B------:R-:W-:Y:S02]  /*20c0*/  IADD3 R17, PT, PT, -R5, RZ, RZ ;  /* 0x000000ff05117210 */ /* 0x000fe40007ffe1ff */
[----:B------:R-:W-:Y:S01]  /*20d0*/  ISETP.GE.OR P0, PT, R7, R6, P0 ;  /* 0x000000060700720c */ /* 0x000fe20000706670 */
[----:B------:R-:W-:-:S04]  /*20e0*/  IMAD.HI.U32 R6, R5, R2, RZ ;  /* 0x0000000205067227 */ /* 0x000fc800078e00ff */
[----:B------:R-:W-:Y:S01]  /*20f0*/  IMAD R8, R4, R17, R8 ;  /* 0x0000001104087224 */ /* 0x000fe200078e0208 */
[----:B------:R-:W-:-:S04]  /*2100*/  SHF.R.U32.HI R6, RZ, R3, R6 ;  /* 0x00000003ff067219 */ /* 0x000fc80000011606 */
[----:B------:R-:W-:-:S03]  /*2110*/  SEL R6, R5, R6, !P3 ;  /* 0x0000000605067207 */ /* 0x000fc60005800000 */
[----:B------:R-:W-:-:S04]  /*2120*/  @!P0 IMAD.HI.U32 R16, R7, R2, RZ ;  /* 0x0000000207108227 */ /* 0x000fc800078e00ff */
[----:B------:R-:W-:Y:S01]  /*2130*/  IMAD.MOV R2, RZ, RZ, -R6 ;  /* 0x000000ffff027224 */ /* 0x000fe200078e0a06 */
[----:B------:R-:W-:-:S03]  /*2140*/  @!P0 SHF.R.U32.HI R16, RZ, R3, R16 ;  /* 0x00000003ff108219 */ /* 0x000fc60000011610 */
[----:B------:R-:W-:Y:S01]  /*2150*/  IMAD R2, R72, R2, R5 ;  /* 0x0000000248027224 */ /* 0x000fe200078e0205 */
        /* <DEDUP_REMOVED lines=9> */
.L_x_34:
[----:B------:R-:W1:Y:S02]  /*21f0*/  LDCU UR8, c[0x0][0xb30] ;  /* 0x00016600ff0877ac */ /* 0x000e640008000800 */
[----:B-1----:R-:W-:-:S09]  /*2200*/  UISETP.NE.AND UP0, UPT, UR8, 0x1, UPT ;  /* 0x000000010800788c */ /* 0x002fd2000bf05270 */
[----:B------:R-:W-:Y:S05]  /*2210*/  BRA.U UP0, `(.L_x_35) ;  /* 0x0000000100407547 */ /* 0x000fea000b800000 */
[----:B------:R-:W1:Y:S08]  /*2220*/  LDC.64 R4, c[0x0][0xb10] ;  /* 0x0002c400ff047b82 */ /* 0x000e700000000a00 */
[----:B------:R-:W2:Y:S08]  /*2230*/  LDC.64 R2, c[0x0][0xb18] ;  /* 0x0002c600ff027b82 */ /* 0x000eb00000000a00 */
[----:B------:R-:W3:Y:S08]  /*2240*/  LDC R6, c[0x0][0xb20] ;  /* 0x0002c800ff067b82 */ /* 0x000ef00000000800 */
[----:B------:R-:W4:Y:S01]  /*2250*/  LDC R16, c[0x0][0xb0c] ;  /* 0x0002c300ff107b82 */ /* 0x000f220000000800 */
[----:B-1----:R-:W-:-:S05]  /*2260*/  IMAD.HI.U32 R4, R11, R4, RZ ;  /* 0x000000040b047227 */ /* 0x002fca00078e00ff */
[----:B------:R-:W-:Y:S01]  /*2270*/  SHF.R.U32.HI R4, RZ, R5, R4 ;  /* 0x00000005ff047219 */ /* 0x000fe20000011604 */
[----:B--2---:R-:W-:Y:S01]  /*2280*/  IMAD.HI.U32 R3, R8, R3, RZ ;  /* 0x0000000308037227 */ /* 0x004fe200078e00ff */
[----:B------:R-:W-:-:S04]  /*2290*/  ISETP.NE.AND P0, PT, R2, 0x1, PT ;  /* 0x000000010200780c */ /* 0x000fc80003f05270 */
[----:B---3--:R-:W-:-:S04]  /*22a0*/  SHF.R.U32.HI R3, RZ, R6, R3 ;  /* 0x00000006ff037219 */ /* 0x008fc80000011603 */
[----:B------:R-:W-:Y:S02]  /*22b0*/  SEL R3, R8, R3, !P0 ;  /* 0x0000000308037207 */ /* 0x000fe40004000000 */
[----:B----4-:R-:W-:-:S04]  /*22c0*/  ISETP.NE.AND P1, PT, R16, 0x1, PT ;  /* 0x000000011000780c */ /* 0x010fc80003f25270 */
[----:B------:R-:W-:-:S05]  /*22d0*/  SEL R4, R11, R4, !P1 ;  /* 0x000000040b047207 */ /* 0x000fca0004800000 */
[----:B------:R-:W-:Y:S02]  /*22e0*/  IMAD.IADD R5, R3, 0x1, -R4 ;  /* 0x0000000103057824 */ /* 0x000fe400078e0a04 */
[----:B------:R-:W-:Y:S02]  /*22f0*/  IMAD.IADD R3, R4, 0x1, -R3 ;  /* 0x0000000104037824 */ /* 0x000fe400078e0a03 */
[----:B------:R-:W-:Y:S02]  /*2300*/  IMAD R11, R5, R16, R11 ;  /* 0x00000010050b7224 */ /* 0x000fe400078e020b */
[----:B------:R-:W-:-:S07]  /*2310*/  IMAD R8, R3, R2, R8 ;  /* 0x0000000203087224 */ /* 0x000fce00078e0208 */
.L_x_35:
[----:B------:R-:W-:Y:S01]  /*2320*/  VIADD R14, R14, 0x1 ;  /* 0x000000010e0e7836 */ /* 0x000fe20000000000 */
[----:B------:R-:W-:Y:S01]  /*2330*/  PLOP3.LUT P1, PT, PT, PT, PT, 0x80, 0x8 ;  /* 0x000000000008781c */ /* 0x000fe20003f2f070 */
[----:B------:R-:W-:Y:S02]  /*2340*/  IMAD.IADD R21, R11, 0x1, R170 ;  /* 0x000000010b157824 */ /* 0x000fe400078e02aa */
[----:B------:R-:W-:Y:S01]  /*2350*/  IMAD.IADD R20, R8, 0x1, R147 ;  /* 0x0000000108147824 */ /* 0x000fe200078e0293 */
[----:B------:R-:W-:-:S04]  /*2360*/  ISETP.NE.AND P0, PT, R14, 0x2, PT ;  /* 0x000000020e00780c */ /* 0x000fc80003f05270 */
[----:B------:R-:W-:Y:S02]  /*2370*/  SEL R2, RZ, 0x1, P0 ;  /* 0x00000001ff027807 */ /* 0x000fe40000000000 */
[----:B------:R-:W-:Y:S02]  /*2380*/  SEL R14, R14, RZ, P0 ;  /* 0x000000ff0e0e7207 */ /* 0x000fe40000000000 */
[----:B------:R-:W-:Y:S01]  /*2390*/  LOP3.LUT R13, R13, R2, RZ, 0x3c, !PT ;  /* 0x000000020d0d7212 */ /* 0x000fe200078e3cff */
[----:B------:R-:W-:Y:S06]  /*23a0*/  @P2 BRA `(.L_x_36) ;  /* 0xfffffff000a02947 */ /* 0x000fec000383ffff */
[----:B------:R-:W-:Y:S01]  /*23b0*/  UIADD3 UR4, UPT, UPT, UR4, 0x60, URZ ;  /* 0x0000006004047890 */ /* 0x000fe2000fffe0ff */
[----:B------:R-:W-:-:S03]  /*23c0*/  SHF.L.U32 R3, R15, 0x1f, RZ ;  /* 0x0000001f0f037819 */ /* 0x000fc600000006ff */
[----:B------:R-:W-:-:S09]  /*23d0*/  ULEA UR5, UR6, UR4, 0x3 ;  /* 0x0000000406057291 */ /* 0x000fd2000f8e18ff */
[----:B------:R-:W1:Y:S02]  /*23e0*/  SYNCS.PHASECHK.TRANS64.TRYWAIT P0, [UR5], R3 ;  /* 0x00000003ff0075a7 */ /* 0x000e640008001105 */
[----:B-1----:R-:W-:Y:S05]  /*23f0*/  @!P0 BRA `(.L_x_37) ;  /* 0x0000006400048947 */ /* 0x002fea0003800000 */
.L_x_120:
[----:B------:R-:W-:-:S04]  /*2400*/  UIADD3 UR6, UPT, UPT, UR6, 0x1, URZ ;  /* 0x0000000106067890 */ /* 0x000fc8000fffe0ff */
[----:B------:R-:W-:-:S04]  /*2410*/  UISETP.NE.AND UP0, UPT, UR6, 0xc, UPT ;  /* 0x0000000c0600788c */ /* 0x000fc8000bf05270 */
[----:B------:R-:W-:Y:S02]  /*2420*/  USEL UR7, URZ, 0x1, UP0 ;  /* 0x00000001ff077887 */ /* 0x000fe40008000000 */
[----:B------:R-:W-:-:S04]  /*2430*/  USEL UR6, UR6, URZ, UP0 ;  /* 0x000000ff06067287 */ /* 0x000fc80008000000 */
[----:B------:R-:W-:Y:S01]  /*2440*/  ULEA UR5, UR6, UR4, 0x3 ;  /* 0x0000000406057291 */ /* 0x000fe2000f8e18ff */
[----:B------:R-:W-:-:S04]  /*2450*/  LOP3.LUT R2, R15, UR7, RZ, 0x3c, !PT ;  /* 0x000000070f027c12 */ /* 0x000fc8000f8e3cff */
[----:B-1----:R-:W-:-:S04]  /*2460*/  SHF.L.U32 R3, R2, 0x1f, RZ ;  /* 0x0000001f02037819 */ /* 0x002fc800000006ff */
[----:B------:R-:W1:Y:S02]  /*2470*/  SYNCS.PHASECHK.TRANS64.TRYWAIT P0, [UR5], R3 ;  /* 0x00000003ff0075a7 */ /* 0x000e640008001105 */
[----:B-1----:R-:W-:Y:S05]  /*2480*/  @!P0 BRA `(.L_x_38) ;  /* 0x0000006000f88947 */ /* 0x002fea0003800000 */
.L_x_122:
        /* <DEDUP_REMOVED lines=9> */
.L_x_124:
        /* <DEDUP_REMOVED lines=9> */
.L_x_126:
        /* <DEDUP_REMOVED lines=9> */
.L_x_128:
        /* <DEDUP_REMOVED lines=9> */
.L_x_130:
        /* <DEDUP_REMOVED lines=9> */
.L_x_132:
        /* <DEDUP_REMOVED lines=9> */
.L_x_134:
        /* <DEDUP_REMOVED lines=9> */
.L_x_136:
        /* <DEDUP_REMOVED lines=9> */
.L_x_138:
        /* <DEDUP_REMOVED lines=9> */
.L_x_140:
[----:B------:R-:W-:-:S04]  /*29a0*/  UIADD3 UR6, UPT, UPT, UR6, 0x1, URZ ;  /* 0x0000000106067890 */ /* 0x000fc8000fffe0ff */
[----:B------:R-:W-:-:S04]  /*29b0*/  UISETP.NE.AND UP0, UPT, UR6, 0xc, UPT ;  /* 0x0000000c0600788c */ /* 0x000fc8000bf05270 */
[----:B------:R-:W-:Y:S02]  /*29c0*/  USEL UR5, URZ, 0x1, UP0 ;  /* 0x00000001ff057887 */ /* 0x000fe40008000000 */
[----:B------:R-:W-:-:S04]  /*29d0*/  USEL UR6, UR6, URZ, UP0 ;  /* 0x000000ff06067287 */ /* 0x000fc80008000000 */
[----:B------:R-:W-:Y:S01]  /*29e0*/  ULEA UR6, UR6, UR4, 0x3 ;  /* 0x0000000406067291 */ /* 0x000fe2000f8e18ff */
[----:B-1----:R-:W-:-:S04]  /*29f0*/  LOP3.LUT R3, R2, UR5, RZ, 0x3c, !PT ;  /* 0x0000000502037c12 */ /* 0x002fc8000f8e3cff */
[----:B------:R-:W-:Y:S01]  /*2a00*/  SHF.L.U32 R3, R3, 0x1f, RZ ;  /* 0x0000001f03037819 */ /* 0x000fe200000006ff */
[----:B----4-:R-:W-:-:S07]  /*2a10*/  IMAD.U32 R0, RZ, RZ, UR6 ;  /* 0x00000006ff007e24 */ /* 0x010fce000f8e00ff */
.L_x_48:
[----:B-1----:R1:W2:Y:S02]  /*2a20*/  SYNCS.PHASECHK.TRANS64.TRYWAIT P0, [R0+URZ], R3 ;  /* 0x00000003000075a7 */ /* 0x0022a400080011ff */
[----:B--2---:R-:W-:Y:S05]  /*2a30*/  @!P0 NANOSLEEP.SYNCS 0x989680 ;  /* 0x009896800000895d */ /* 0x004fea0003900000 */
[----:B------:R-:W2:Y:S02]  /*2a40*/  @!P0 SYNCS.PHASECHK.TRANS64 P0, [R0+URZ], R3 ;  /* 0x00000003000085a7 */ /* 0x000ea400080010ff */
[----:B--2---:R-:W-:Y:S05]  /*2a50*/  @P0 EXIT ;  /* 0x000000000000094d */ /* 0x004fea0003800000 */
[----:B------:R-:W-:Y:S05]  /*2a60*/  BRA `(.L_x_48) ;  /* 0xfffffffc00ec7947 */ /* 0x000fea000383ffff */
.L_x_18:
[----:B------:R-:W-:-:S04]  /*2a70*/  UISETP.NE.AND UP1, UPT, UR37, URZ, UPT ;  /* 0x000000ff2500728c */ /* 0x000fc8000bf25270 */
[----:B------:R-:W-:-:S09]  /*2a80*/  UISETP.NE.OR UP1, UPT, UR8, 0x1, UP1 ;  /* 0x000000010800788c */ /* 0x000fd20008f25670 */
[----:B------:R-:W-:Y:S05]  /*2a90*/  BRA.U UP1, `(.L_x_49) ;  /* 0x0000000501487547 */ /* 0x000fea000b800000 */
[----:B------:R-:W-:Y:S01]  /*2aa0*/  ISETP.NE.AND P2, PT, R2, RZ, PT ;  /* 0x000000ff0200720c */ /* 0x000fe20003f45270 */
[----:B------:R-:W-:Y:S01]  /*2ab0*/  IMAD.MOV.U32 R12, RZ, RZ, 0x1 ;  /* 0x00000001ff0c7424 */ /* 0x000fe200078e00ff */
[----:B------:R-:W-:Y:S02]  /*2ac0*/  CS2R R10, SRZ ;  /* 0x00000000000a7805 */ /* 0x000fe4000001ff00 */
[----:B------:R-:W-:Y:S01]  /*2ad0*/  CS2R R8, SRZ ;  /* 0x0000000000087805 */ /* 0x000fe2000001ff00 */
[----:B------:R-:W-:Y:S01]  /*2ae0*/  UMOV UR4, 0x400 ;  /* 0x0000040000047882 */ /* 0x000fe20000000000 */
[----:B------:R-:W-:Y:S01]  /*2af0*/  UMOV UR6, URZ ;  /* 0x000000ff00067c82 */ /* 0x000fe20008000000 */
[----:B------:R-:W-:-:S12]  /*2b00*/  ULEA UR37, UR37, UR4, 0x18 ;  /* 0x0000000425257291 */ /* 0x000fd8000f8ec0ff */
.L_x_53:
[----:B------:R-:W-:Y:S02]  /*2b10*/  LEA R0, R8, UR37, 0x3 ;  /* 0x0000002508007c11 */ /* 0x000fe4000f8e18ff */
[----:B------:R-:W-:-:S03]  /*2b20*/  SHF.L.U32 R5, R9, 0x1f, RZ ;  /* 0x0000001f09057819 */ /* 0x000fc600000006ff */
[----:B------:R-:W-:Y:S01]  /*2b30*/  VIADD R4, R0, 0x160 ;  /* 0x0000016000047836 */ /* 0x000fe20000000000 */
[----:B------:R-:W1:Y:S02]  /*2b40*/  SYNCS.PHASECHK.TRANS64.TRYWAIT P0, [R0+URZ+0x150], R5 ;  /* 0x00015005000075a7 */ /* 0x000e6400080011ff */
[----:B-1----:R-:W-:Y:S05]  /*2b50*/  @!P0 BRA `(.L_x_50) ;  /* 0x0000006000348947 */ /* 0x002fea0003800000 */
.L_x_141:
[----:B------:R-:W-:Y:S01]  /*2b60*/  ULEA UR5, UR6, UR37, 0x3 ;  /* 0x0000002506057291 */ /* 0x000fe2000f8e18ff */
[----:B------:R-:W-:Y:S02]  /*2b70*/  PRMT R4, RZ, 0x654, R4 ;  /* 0x00000654ff047816 */ /* 0x000fe40000000004 */
[----:B-1----:R-:W-:Y:S01]  /*2b80*/  SHF.L.U32 R5, R12, 0x1f, RZ ;  /* 0x0000001f0c057819 */ /* 0x002fe200000006ff */
[----:B------:R-:W-:Y:S01]  /*2b90*/  UIADD3 UR4, UPT, UPT, UR5, 0xf0, URZ ;  /* 0x000000f005047890 */ /* 0x000fe2000fffe0ff */
[----:B------:R1:W-:Y:S05]  /*2ba0*/  SYNCS.ARRIVE.TRANS64.RED.A1T0 RZ, [R4+URZ], RZ ;  /* 0x000000ff04ff79a7 */ /* 0x0003ea00081004ff */
[----:B------:R-:W-:Y:S01]  /*2bb0*/  IMAD.U32 R7, RZ, RZ, UR4 ;  /* 0x00000004ff077e24 */ /* 0x000fe2000f8e00ff */
[----:B------:R-:W2:Y:S04]  /*2bc0*/  SYNCS.PHASECHK.TRANS64.TRYWAIT P0, [UR5+0x100], R5 ;  /* 0x00010005ff0075a7 */ /* 0x000ea80008001105 */
[----:B------:R-:W-:Y:S01]  /*2bd0*/  PRMT R6, R2, 0x654, R7 ;  /* 0x0000065402067816 */ /* 0x000fe20000000007 */
[----:B-1----:R-:W-:Y:S01]  /*2be0*/  @!P2 IMAD.MOV.U32 R4, RZ, RZ, 0x10 ;  /* 0x00000010ff04a424 */ /* 0x002fe200078e00ff */
[----:B--2---:R-:W-:Y:S06]  /*2bf0*/  @!P0 BRA `(.L_x_51) ;  /* 0x0000006000208947 */ /* 0x004fec0003800000 */
.L_x_143:
[----:B------:R-:W-:Y:S01]  /*2c00*/  ULEA UR4, UR6, UR37, 0x4 ;  /* 0x0000002506047291 */ /* 0x000fe2000f8e20ff */
[----:B------:R-:W-:Y:S01]  /*2c10*/  SEL R3, R6, R3, !P2 ;  /* 0x0000000306037207 */ /* 0x000fe20005000000 */
[----:B------:R-:W-:Y:S01]  /*2c20*/  UIADD3 UR5, UPT, UPT, UR5, 0xf0, URZ ;  /* 0x000000f005057890 */ /* 0x000fe2000fffe0ff */
[----:B-1----:R-:W-:Y:S01]  /*2c30*/  LEA R0, R11, UR37, 0x3 ;  /* 0x000000250b007c11 */ /* 0x002fe2000f8e18ff */
[----:B------:R-:W-:Y:S01]  /*2c40*/  UIADD3 UR4, UPT, UPT, UR4, 0x180, URZ ;  /* 0x0000018004047890 */ /* 0x000fe2000fffe0ff */
[----:B------:R-:W-:Y:S01]  /*2c50*/  SHF.L.U32 R5, R10, 0x1f, RZ ;  /* 0x0000001f0a057819 */ /* 0x000fe200000006ff */
[----:B------:R1:W-:Y:S01]  /*2c60*/  @!P2 SYNCS.ARRIVE.TRANS64.RED RZ, [R3+URZ], R4 ;  /* 0x0000000403ffa9a7 */ /* 0x0003e200080004ff */
[----:B------:R-:W-:Y:S01]  /*2c70*/  UIADD3 UR6, UPT, UPT, UR6, 0x1, URZ ;  /* 0x0000000106067890 */ /* 0x000fe2000fffe0ff */
[----:B------:R-:W-:-:S03]  /*2c80*/  VIADD R8, R8, 0x1 ;  /* 0x0000000108087836 */ /* 0x000fc60000000000 */
[----:B------:R-:W-:Y:S02]  /*2c90*/  UISETP.NE.AND UP0, UPT, UR6, 0x2, UPT ;  /* 0x000000020600788c */ /* 0x000fe4000bf05270 */
[----:B------:R-:W-:Y:S06]  /*2ca0*/  UGETNEXTWORKID.BROADCAST [UR4], [UR5] ;  /* 0x00000000040073ca */ /* 0x000fec0008000100 */
[----:B------:R-:W-:Y:S01]  /*2cb0*/  USEL UR4, URZ, 0x1, UP0 ;  /* 0x00000001ff047887 */ /* 0x000fe20008000000 */
[----:B------:R-:W-:Y:S01]  /*2cc0*/  ISETP.NE.AND P0, PT, R8, 0x2, PT ;  /* 0x000000020800780c */ /* 0x000fe20003f05270 */
[----:B------:R-:W-:Y:S01]  /*2cd0*/  USEL UR6, UR6, URZ, UP0 ;  /* 0x000000ff06067287 */ /* 0x000fe20008000000 */
[----:B------:R-:W2:Y:S03]  /*2ce0*/  SYNCS.PHASECHK.TRANS64.TRYWAIT P1, [R0+URZ+0xf0], R5 ;  /* 0x0000f005000075a7 */ /* 0x000ea600080211ff */
[----:B------:R-:W-:Y:S01]  /*2cf0*/  LOP3.LUT R12, R12, UR4, RZ, 0x3c, !PT ;  /* 0x000000040c0c7c12 */ /* 0x000fe2000f8e3cff */
[----:B-12---:R-:W-:Y:S07]  /*2d00*/  @!P1 BRA `(.L_x_52) ;  /* 0x0000005c00f49947 */ /* 0x006fee0003800000 */
.L_x_144:
[C---:B------:R-:W-:Y:S01]  /*2d10*/  LEA R4, R11.reuse, UR37, 0x4 ;  /* 0x000000250b047c11 */ /* 0x040fe2000f8e20ff */
[----:B-1----:R-:W-:Y:S01]  /*2d20*/  VIADD R0, R0, 0x100 ;  /* 0x0000010000007836 */ /* 0x002fe20000000000 */
[----:B------:R-:W-:Y:S01]  /*2d30*/  SEL R8, R8, RZ, P0 ;  /* 0x000000ff08087207 */ /* 0x000fe20000000000 */
[----:B------:R-:W-:-:S03]  /*2d40*/  VIADD R11, R11, 0x1 ;  /* 0x000000010b0b7836 */ /* 0x000fc60000000000 */
[----:B------:R-:W1:Y:S01]  /*2d50*/  LDS.128 R4, [R4+0x180] ;  /* 0x0001800004047984 */ /* 0x000e620000000c00 */
[----:B------:R-:W-:Y:S02]  /*2d60*/  PRMT R0, RZ, 0x654, R0 ;  /* 0x00000654ff007816 */ /* 0x000fe40000000000 */
[C---:B------:R-:W-:Y:S01]  /*2d70*/  ISETP.NE.AND P1, PT, R11.reuse, 0x2, PT ;  /* 0x000000020b00780c */ /* 0x040fe20003f25270 */
[----:B------:R-:W-:Y:S01]  /*2d80*/  @!PT LDS RZ, [RZ] ;  /* 0x00000000fffff984 */ /* 0x000fe20000000800 */
[----:B------:R-:W-:Y:S01]  /*2d90*/  @!PT LDS RZ, [RZ] ;  /* 0x00000000fffff984 */ /* 0x000fe20000000800 */
[----:B------:R-:W-:Y:S01]  /*2da0*/  @!PT LDS RZ, [RZ] ;  /* 0x00000000fffff984 */ /* 0x000fe20000000800 */
[----:B------:R-:W-:Y:S01]  /*2db0*/  @!PT LDS RZ, [RZ] ;  /* 0x00000000fffff984 */ /* 0x000fe20000000800 */
[----:B------:R2:W-:Y:S06]  /*2dc0*/  MEMBAR.ALL.CTA ;  /* 0x0000000000007992 */ /* 0x0005ec0000008000 */
[----:B--2---:R-:W2:Y:S01]  /*2dd0*/  FENCE.VIEW.ASYNC.S ;  /* 0x00000000000073c6 */ /* 0x004ea20000000000 */
[----:B------:R-:W-:Y:S01]  /*2de0*/  SEL R11, R11, RZ, P1 ;  /* 0x000000ff0b0b7207 */ /* 0x000fe20000800000 */
[----:B--2---:R2:W-:Y:S01]  /*2df0*/  SYNCS.ARRIVE.TRANS64.RED.A1T0 RZ, [R0+URZ], RZ ;  /* 0x000000ff00ff79a7 */ /* 0x0045e200081004ff */
[----:B-1----:R-:W-:-:S02]  /*2e00*/  LOP3.LUT P3, RZ, R6, 0x1, RZ, 0xc0, !PT ;  /* 0x0000000106ff7812 */ /* 0x002fc4000786c0ff */
[----:B------:R-:W-:-:S04]  /*2e10*/  SEL R5, RZ, 0x1, P1 ;  /* 0x00000001ff057807 */ /* 0x000fc80000800000 */
[----:B------:R-:W-:Y:S02]  /*2e20*/  LOP3.LUT R10, R10, R5, RZ, 0x3c, !PT ;  /* 0x000000050a0a7212 */ /* 0x000fe400078e3cff */
[----:B--2---:R-:W-:-:S04]  /*2e30*/  SEL R0, RZ, 0x1, P0 ;  /* 0x00000001ff007807 */ /* 0x004fc80000000000 */
[----:B------:R-:W-:Y:S01]  /*2e40*/  LOP3.LUT R9, R9, R0, RZ, 0x3c, !PT ;  /* 0x0000000009097212 */ /* 0x000fe200078e3cff */
[----:B------:R-:W-:Y:S06]  /*2e50*/  @P3 BRA `(.L_x_53) ;  /* 0xfffffffc002c3947 */ /* 0x000fec000383ffff */
[----:B------:R-:W-:Y:S01]  /*2e60*/  ULEA UR5, UR6, UR37, 0x3 ;  /* 0x0000002506057291 */ /* 0x000fe2000f8e18ff */
[----:B------:R-:W-:-:S08]  /*2e70*/  SHF.L.U32 R3, R12, 0x1f, RZ ;  /* 0x0000001f0c037819 */ /* 0x000fd000000006ff */
[----:B------:R-:W1:Y:S02]  /*2e80*/  SYNCS.PHASECHK.TRANS64 P0, [UR5+0x100], R3 ;  /* 0x00010003ff0075a7 */ /* 0x000e640008001005 */
[----:B-1----:R-:W-:Y:S05]  /*2e90*/  @P0 BRA `(.L_x_54) ;  /* 0x0000000000080947 */ /* 0x002fea0003800000 */
[----:B------:R-:W1:Y:S02]  /*2ea0*/  SYNCS.PHASECHK.TRANS64.TRYWAIT P0, [UR5+0x100], R3 ;  /* 0x00010003ff0075a7 */ /* 0x000e640008001105 */
[----:B-1----:R-:W-:Y:S05]  /*2eb0*/  @!P0 BRA `(.L_x_55) ;  /* 0x0000005c009c8947 */ /* 0x002fea0003800000 */
.L_x_54:
[----:B------:R-:W-:-:S04]  /*2ec0*/  UIADD3 UR4, UPT, UPT, UR6, 0x1, URZ ;  /* 0x0000000106047890 */ /* 0x000fc8000fffe0ff */
[----:B------:R-:W-:-:S04]  /*2ed0*/  UISETP.NE.AND UP0, UPT, UR4, 0x2, UPT ;  /* 0x000000020400788c */ /* 0x000fc8000bf05270 */
[----:B------:R-:W-:Y:S02]  /*2ee0*/  USEL UR7, URZ, 0x1, UP0 ;  /* 0x00000001ff077887 */ /* 0x000fe40008000000 */
[----:B------:R-:W-:-:S04]  /*2ef0*/  USEL UR4, UR4, URZ, UP0 ;  /* 0x000000ff04047287 */ /* 0x000fc80008000000 */
[----:B------:R-:W-:Y:S01]  /*2f00*/  ULEA UR4, UR4, UR37, 0x3 ;  /* 0x0000002504047291 */ /* 0x000fe2000f8e18ff */
[----:B-1----:R-:W-:-:S04]  /*2f10*/  LOP3.LUT R3, R12, UR7, RZ, 0x3c, !PT ;  /* 0x000000070c037c12 */ /* 0x002fc8000f8e3cff */
[----:B------:R-:W-:-:S04]  /*2f20*/  SHF.L.U32 R0, R3, 0x1f, RZ ;  /* 0x0000001f03007819 */ /* 0x000fc800000006ff */
[----:B------:R-:W1:Y:S02]  /*2f30*/  SYNCS.PHASECHK.TRANS64 P0, [UR4+0x100], R0 ;  /* 0x00010000ff0075a7 */ /* 0x000e640008001004 */
[----:B-1----:R-:W-:Y:S05]  /*2f40*/  @P0 EXIT ;  /* 0x000000000000094d */ /* 0x002fea0003800000 */
[----:B------:R-:W-:Y:S02]  /*2f50*/  SHF.L.U32 R3, R3, 0x1f, RZ ;  /* 0x0000001f03037819 */ /* 0x000fe400000006ff */
[----:B------:R-:W-:-:S07]  /*2f60*/  MOV R0, UR4 ;  /* 0x0000000400007c02 */ /* 0x000fce0008000f00 */
.L_x_56:
[----:B-1----:R1:W2:Y:S02]  /*2f70*/  SYNCS.PHASECHK.TRANS64.TRYWAIT P0, [R0+URZ+0x100], R3 ;  /* 0x00010003000075a7 */ /* 0x0022a400080011ff */
[----:B--2---:R-:W-:Y:S05]  /*2f80*/  @!P0 NANOSLEEP.SYNCS 0x989680 ;  /* 0x009896800000895d */ /* 0x004fea0003900000 */
[----:B------:R-:W2:Y:S02]  /*2f90*/  @!P0 SYNCS.PHASECHK.TRANS64 P0, [R0+URZ+0x100], R3 ;  /* 0x00010003000085a7 */ /* 0x000ea400080010ff */
[----:B--2---:R-:W-:Y:S05]  /*2fa0*/  @P0 EXIT ;  /* 0x000000000000094d */ /* 0x004fea0003800000 */
[----:B------:R-:W-:Y:S05]  /*2fb0*/  BRA `(.L_x_56) ;  /* 0xfffffffc00ec7947 */ /* 0x000fea000383ffff */
.L_x_49:
[----:B------:R-:W-:-:S09]  /*2fc0*/  UISETP.NE.AND UP1, UPT, UR8, URZ, UPT ;  /* 0x000000ff0800728c */ /* 0x000fd2000bf25270 */
[----:B------:R-:W-:Y:S05]  /*2fd0*/  BRA.U UP1, `(.L_x_57) ;  /* 0x0000000d01787547 */ /* 0x000fea000b800000 */
[----:B------:R-:W-:Y:S01]  /*2fe0*/  UMOV UR4, 0x40 ;  /* 0x0000004000047882 */ /* 0x000fe20000000000 */
[----:B------:R-:W-:Y:S01]  /*2ff0*/  NOP ;  /* 0x0000000000007918 */ /* 0x000fe20000000000 */
[----:B------:R-:W-:Y:S01]  /*3000*/  ULEA UR4, UR37, UR4, 0x18 ;  /* 0x0000000425047291 */ /* 0x000fe2000f8ec0ff */
[----:B------:R-:W-:Y:S02]  /*3010*/  UMOV UR5, 0x400 ;  /* 0x0000040000057882 */ /* 0x000fe40000000000 */
[----:B------:R-:W-:-:S06]  /*3020*/  ULEA UR37, UR37, UR5, 0x18 ;  /* 0x0000000525257291 */ /* 0x000fcc000f8ec0ff */
[----:B------:R-:W1:Y:S02]  /*3030*/  LDS.U8 R0, [UR4+0x1c] ;  /* 0x00001c04ff007984 */ /* 0x000e640008000000 */
[----:B-1----:R-:W-:-:S13]  /*3040*/  ISETP.NE.AND P0, PT, R0, RZ, PT ;  /* 0x000000ff0000720c */ /* 0x002fda0003f05270 */
[----:B------:R-:W-:Y:S05]  /*3050*/  @P0 BRA `(.L_x_58) ;  /* 0x0000000000580947 */ /* 0x000fea0003800000 */
[----:B------:R-:W-:-:S13]  /*3060*/  ELECT P0, URZ, PT ;  /* 0x0000000000ff782f */ /* 0x000fda0003800000 */
[----:B------:R-:W-:Y:S05]  /*3070*/  @!P0 BRA `(.L_x_59) ;  /* 0x0000000000608947 */ /* 0x000fea0003800000 */
[----:B------:R-:W-:Y:S01]  /*3080*/  UMOV UR5, 0x10 ;  /* 0x0000001000057882 */ /* 0x000fe20000000000 */
[----:B------:R-:W-:Y:S01]  /*3090*/  HFMA2 R0, -RZ, RZ, 0, 5.9604644775390625e-08 ;  /* 0x00000001ff007431 */ /* 0x000fe200000001ff */
[----:B------:R-:W-:-:S03]  /*30a0*/  MOV R2, 0xffff ;  /* 0x0000ffff00027802 */ /* 0x000fc60000000f00 */
[----:B------:R-:W-:Y:S04]  /*30b0*/  DEPBAR.LE SB1, 0x36 ;  /* 0x00009d800000791a */ /* 0x000fe80000000000 */
[----:B------:R-:W1:Y:S02]  /*30c0*/  UTCATOMSWS.FIND_AND_SET.ALIGN UP0, UR5, UR5 ;  /* 0x00000005000575e3 */ /* 0x000e640008000800 */
[----:B-1----:R-:W-:Y:S01]  /*30d0*/  MOV R3, UR5 ;  /* 0x0000000500037c02 */ /* 0x002fe20008000f00 */
[----:B------:R-:W-:Y:S06]  /*30e0*/  BRA.U UP0, `(.L_x_60) ;  /* 0x0000000100187547 */ /* 0x000fec000b800000 */
.L_x_61:
[----:B------:R-:W-:Y:S05]  /*30f0*/  NANOSLEEP 0x64 ;  /* 0x000000640000795d */ /* 0x000fea0003800000 */
[----:B------:R-:W-:-:S05]  /*3100*/  UMOV UR5, 0x10 ;  /* 0x0000001000057882 */ /* 0x000fca0000000000 */
[----:B------:R-:W-:Y:S04]  /*3110*/  DEPBAR.LE SB1, 0x36 ;  /* 0x00009d800000791a */ /* 0x000fe80000000000 */
[----:B------:R-:W1:Y:S02]  /*3120*/  UTCATOMSWS.FIND_AND_SET.ALIGN UP0, UR5, UR5 ;  /* 0x00000005000575e3 */ /* 0x000e640008000800 */
[----:B-1----:R-:W-:Y:S01]  /*3130*/  MOV R3, UR5 ;  /* 0x0000000500037c02 */ /* 0x002fe20008000f00 */
[----:B------:R-:W-:Y:S05]  /*3140*/  BRA.U !UP0, `(.L_x_61) ;  /* 0xfffffffd08e87547 */ /* 0x000fea000b83ffff */
.L_x_60:
[-C--:B------:R-:W-:Y:S02]  /*3150*/  SHF.L.U32 R2, R2, R3.reuse, RZ ;  /* 0x0000000302027219 */ /* 0x080fe400000006ff */
[----:B------:R-:W-:Y:S01]  /*3160*/  SHF.L.U32 R0, R0, R3, RZ ;  /* 0x0000000300007219 */ /* 0x000fe200000006ff */
[----:B------:R-:W-:Y:S02]  /*3170*/  IMAD.SHL.U32 R3, R3, 0x20, RZ ;  /* 0x0000002003037824 */ /* 0x000fe400078e00ff */
[----:B------:R1:W-:Y:S04]  /*3180*/  ATOMS.OR RZ, [UR4+0x14], R2 ;  /* 0x00001402ffff798c */ /* 0x0003e8000b000004 */
[----:B------:R1:W-:Y:S04]  /*3190*/  ATOMS.OR RZ, [UR4+0x18], R0 ;  /* 0x00001800ffff798c */ /* 0x0003e8000b000004 */
[----:B------:R1:W-:Y:S01]  /*31a0*/  STS [UR37+0x1a0], R3 ;  /* 0x0001a003ff007988 */ /* 0x0003e20008000825 */
[----:B------:R-:W-:Y:S05]  /*31b0*/  BRA `(.L_x_59) ;  /* 0x0000000000107947 */ /* 0x000fea0003800000 */
.L_x_58:
[----:B------:R-:W-:Y:S02]  /*31c0*/  MOV R0, 0xffffffff ;  /* 0xffffffff00007802 */ /* 0x000fe40000000f00 */
[----:B------:R-:W-:-:S03]  /*31d0*/  MOV R2, 0x3200 ;  /* 0x0000320000027802 */ /* 0x000fc60000000f00 */
[----:B------:R1:W-:Y:S04]  /*31e0*/  STS [UR37+0x1a0], R0 ;  /* 0x0001a000ff007988 */ /* 0x0003e80008000825 */
[----:B-1-3-5:R-:W-:Y:S05]  /*31f0*/  CALL.REL.NOINC `($__internal_1_$__cuda_sm10x_tcgen05_guardrail_trap_phase_invalid_during_alloc) ;  /* 0x0000006000587944 */ /* 0x02afea0003c00000 */
.L_x_59:
[----:B------:R-:W-:Y:S05]  /*3200*/  WARPSYNC.ALL ;  /* 0x0000000000007948 */ /* 0x000fea0003800000 */
[----:B------:R-:W2:Y:S01]  /*3210*/  S2UR UR6, SR_CgaCtaId ;  /* 0x00000000000679c3 */ /* 0x000ea20000008800 */
[----:B------:R-:W-:Y:S01]  /*3220*/  UMOV UR4, 0x400 ;  /* 0x0000040000047882 */ /* 0x000fe20000000000 */
[----:B------:R-:W-:-:S06]  /*3230*/  NOP ;  /* 0x0000000000007918 */ /* 0x000fcc0000000000 */
[----:B------:R-:W-:Y:S06]  /*3240*/  BAR.ARV 0x6, 0xa0 ;  /* 0x0182800000007b1d */ /* 0x000fec0000002000 */
[----:B------:R-:W4:Y:S01]  /*3250*/  LDCU UR7, c[0x0][0x38c] ;  /* 0x00007180ff0777ac */ /* 0x000f220008000800 */
[----:B------:R-:W-:Y:S01]  /*3260*/  IMAD.MOV.U32 R11, RZ, RZ, 0x1 ;  /* 0x00000001ff0b7424 */ /* 0x000fe200078e00ff */
[----:B------:R-:W-:Y:S01]  /*3270*/  CS2R R8, SRZ ;  /* 0x0000000000087805 */ /* 0x000fe2000001ff00 */
[----:B------:R-:W-:Y:S01]  /*3280*/  IMAD.MOV.U32 R10, RZ, RZ, RZ ;  /* 0x000000ffff0a7224 */ /* 0x000fe200078e00ff */
[----:B------:R-:W-:Y:S01]  /*3290*/  UMOV UR17, URZ ;  /* 0x000000ff00117c82 */ /* 0x000fe20008000000 */
[----:B------:R-:W-:Y:S01]  /*32a0*/  UMOV UR16, URZ ;  /* 0x000000ff00107c82 */ /* 0x000fe20008000000 */
[----:B------:R-:W-:Y:S01]  /*32b0*/  UMOV UR22, 0x0 ;  /* 0x0000000000167882 */ /* 0x000fe20000000000 */
[----:B------:R-:W-:Y:S01]  /*32c0*/  UMOV UR23, 0x8208010 ;  /* 0x0820801000177882 */ /* 0x000fe20000000000 */
[----:B------:R-:W-:Y:S01]  /*32d0*/  UMOV UR20, 0x0 ;  /* 0x0000000000147882 */ /* 0x000fe20000000000 */
[----:B------:R-:W-:Y:S01]  /*32e0*/  UMOV UR21, 0x8208010 ;  /* 0x0820801000157882 */ /* 0x000fe20000000000 */
[----:B--2---:R-:W-:Y:S01]  /*32f0*/  ULEA UR6, UR6, UR4, 0x18 ;  /* 0x0000000406067291 */ /* 0x004fe2000f8ec0ff */
[----:B------:R-:W2:Y:S03]  /*3300*/  LDCU UR4, c[0x0][0x38c] ;  /* 0x00007180ff0477ac */ /* 0x000ea60008000800 */
[----:B------:R-:W-:-:S02]  /*3310*/  UIADD3 UR11, UPT, UPT, UR6, 0x20400, URZ ;  /* 0x00020400060b7890 */ /* 0x000fc4000fffe0ff */
[----:B----4-:R-:W-:-:S03]  /*3320*/  UIADD3 UR7, UPT, UPT, UR7, 0x3f, URZ ;  /* 0x0000003f07077890 */ /* 0x010fc6000fffe0ff */
[----:B-1----:R-:W1:Y:S01]  /*3330*/  LDS R0, [UR6+0x1a0] ;  /* 0x0001a006ff007984 */ /* 0x002e620008000800 */
[----:B------:R-:W-:Y:S02]  /*3340*/  UIADD3 UR18, UPT, UPT, UR6, 0x8400, URZ ;  /* 0x0000840006127890 */ /* 0x000fe4000fffe0ff */
[----:B------:R-:W-:Y:S02]  /*3350*/  USHF.R.S32.HI UR5, URZ, 0x1f, UR7 ;  /* 0x0000001fff057899 */ /* 0x000fe40008011407 */
[----:B------:R-:W-:Y:S02]  /*3360*/  USHF.R.U32.HI UR11, URZ, 0x4, UR11 ;  /* 0x00000004ff0b7899 */ /* 0x000fe4000801160b */
[----:B------:R-:W-:Y:S02]  /*3370*/  ULEA.HI UR5, UR5, UR7, URZ, 0x6 ;  /* 0x0000000705057291 */ /* 0x000fe4000f8f30ff */
[----:B------:R-:W-:Y:S02]  /*3380*/  USHF.R.U32.HI UR18, URZ, 0x4, UR18 ;  /* 0x00000004ff127899 */ /* 0x000fe40008011612 */
[----:B------:R-:W-:-:S02]  /*3390*/  USHF.R.S32.HI UR5, URZ, 0x6, UR5 ;  /* 0x00000006ff057899 */ /* 0x000fc40008011405 */
[----:B------:R-:W-:Y:S02]  /*33a0*/  ULOP3.LUT UR11, UR11, 0x3fff, URZ, 0xc0, !UPT ;  /* 0x00003fff0b0b7892 */ /* 0x000fe4000f8ec0ff */
[----:B------:R-:W-:Y:S02]  /*33b0*/  UISETP.LT.AND UP0, UPT, UR5, 0x1, UPT ;  /* 0x000000010500788c */ /* 0x000fe4000bf01270 */
[----:B------:R-:W-:Y:S02]  /*33c0*/  ULOP3.LUT UR18, UR18, 0x3fff, URZ, 0xc0, !UPT ;  /* 0x00003fff12127892 */ /* 0x000fe4000f8ec0ff */
[----:B------:R-:W-:Y:S02]  /*33d0*/  USEL UR10, UR5, 0x1, !UP0 ;  /* 0x00000001050a7887 */ /* 0x000fe4000c000000 */
[----:B------:R-:W-:Y:S02]  /*33e0*/  ULOP3.LUT UR11, UR11, 0x10000, URZ, 0xfc, !UPT ;  /* 0x000100000b0b7892 */ /* 0x000fe4000f8efcff */
[----:B------:R-:W-:-:S02]  /*33f0*/  UIADD3 UR10, UPT, UPT, -UR10, URZ, URZ ;  /* 0x000000ff0a0a7290 */ /* 0x000fc4000fffe1ff */
[----:B--2---:R-:W-:Y:S01]  /*3400*/  UISETP.GE.AND UP3, UPT, UR4, 0x1, UPT ;  /* 0x000000010400788c */ /* 0x004fe2000bf66270 */
[----:B-1----:R-:W-:-:S15]  /*3410*/  R2UR UR19, R0 ;  /* 0x00000000001372ca */ /* 0x002fde00000e0000 */
.L_x_68:
[----:B------:R-:W-:Y:S02]  /*3420*/  LEA R0, R10, UR6, 0x3 ;  /* 0x000000060a007c11 */ /* 0x000fe4000f8e18ff */
[----:B------:R-:W-:Y:S02]  /*3430*/  SHF.L.U32 R5, R9, 0x1f, RZ ;  /* 0x0000001f09057819 */ /* 0x000fe400000006ff */
[----:B------:R-:W-:Y:S01]  /*3440*/  PLOP3.LUT P0, PT, PT, PT, UP3, 0x80, 0x8 ;  /* 0x000000000008781c */ /* 0x000fe20003f0f038 */
[----:B------:R-:W-:Y:S01]  /*3450*/  VIADD R3, R0, 0x100 ;  /* 0x0000010000037836 */ /* 0x000fe20000000000 */
[----:B-1----:R-:W1:Y:S02]  /*3460*/  SYNCS.PHASECHK.TRANS64.TRYWAIT P1, [R0+URZ+0xf0], R5 ;  /* 0x0000f005000075a7 */ /* 0x002e6400080211ff */
[----:B-1--4-:R-:W-:Y:S09]  /*3470*/  @!P1 BRA `(.L_x_62) ;  /* 0x0000005800449947 */ /* 0x012ff20003800000 */
.L_x_146:
[----:B------:R-:W-:Y:S01]  /*3480*/  LEA R4, R10, UR6, 0x4 ;  /* 0x000000060a047c11 */ /* 0x000fe2000f8e20ff */
[----:B------:R-:W-:Y:S01]  /*3490*/  @UP3 ULEA UR4, UR16, UR6, 0x3 ;  /* 0x0000000610043291 */ /* 0x000fe2000f8e18ff */
[----:B------:R-:W-:Y:S01]  /*34a0*/  PLOP3.LUT P2, PT, PT, PT, PT, 0x80, 0x8 ;  /* 0x000000000008781c */ /* 0x000fe20003f4f070 */
[----:B------:R-:W-:Y:S01]  /*34b0*/  ULEA UR8, UR17, UR6, 0x3 ;  /* 0x0000000611087291 */ /* 0x000fe2000f8e18ff */
[----:B------:R-:W-:Y:S01]  /*34c0*/  PRMT R3, RZ, 0x654, R3 ;  /* 0x00000654ff037816 */ /* 0x000fe20000000003 */
[----:B------:R-:W-:Y:S01]  /*34d0*/  ULEA UR9, UR17, UR19, 0x7 ;  /* 0x0000001311097291 */ /* 0x000fe2000f8e38ff */
[----:B-1----:R-:W1:Y:S01]  /*34e0*/  LDS.128 R4, [R4+0x180] ;  /* 0x0001800004047984 */ /* 0x002e620000000c00 */
[----:B------:R-:W-:Y:S02]  /*34f0*/  @P0 SHF.L.U32 R2, R8, 0x1f, RZ ;  /* 0x0000001f08020819 */ /* 0x000fe400000006ff */
[----:B------:R-:W-:Y:S01]  /*3500*/  SHF.L.U32 R0, R11, 0x1f, RZ ;  /* 0x0000001f0b007819 */ /* 0x000fe200000006ff */
[----:B------:R-:W-:Y:S01]  /*3510*/  @!PT LDS RZ, [RZ] ;  /* 0x00000000fffff984 */ /* 0x000fe20000000800 */
[----:B------:R-:W-:Y:S01]  /*3520*/  @!PT LDS RZ, [RZ] ;  /* 0x00000000fffff984 */ /* 0x000fe20000000800 */
[----:B------:R-:W-:Y:S01]  /*3530*/  @!PT LDS RZ, [RZ] ;  /* 0x00000000fffff984 */ /* 0x000fe20000000800 */
[----:B------:R-:W-:Y:S01]  /*3540*/  @!PT LDS RZ, [RZ] ;  /* 0x00000000fffff984 */ /* 0x000fe20000000800 */
[----:B------:R2:W-:Y:S06]  /*3550*/  MEMBAR.ALL.CTA ;  /* 0x0000000000007992 */ /* 0x0005ec0000008000 */
[----:B--2---:R-:W2:Y:S02]  /*3560*/  FENCE.VIEW.ASYNC.S ;  /* 0x00000000000073c6 */ /* 0x004ea40000000000 */
[----:B--2---:R2:W-:Y:S01]  /*3570*/  SYNCS.ARRIVE.TRANS64.RED.A1T0 RZ, [R3+URZ], RZ ;  /* 0x000000ff03ff79a7 */ /* 0x0045e200081004ff */
[----:B------:R2:W4:Y:S01]  /*3580*/  @P0 SYNCS.PHASECHK.TRANS64.TRYWAIT P2, [UR4], R2 ;  /* 0x00000002ff0005a7 */ /* 0x0005220008041104 */
[----:B-1----:R-:W-:Y:S01]  /*3590*/  LOP3.LUT P1, RZ, R6, 0x1, RZ, 0xc0, !PT ;  /* 0x0000000106ff7812 */ /* 0x002fe2000782c0ff */
[----:B------:R-:W1:Y:S02]  /*35a0*/  SYNCS.PHASECHK.TRANS64.TRYWAIT P0, [UR8+0x130], R0 ;  /* 0x00013000ff0075a7 */ /* 0x000e640008001108 */
[----:B-12-4-:R-:W-:Y:S10]  /*35b0*/  @!P0 BRA `(.L_x_63) ;  /* 0x0000005800088947 */ /* 0x016ff40003800000 */
.L_x_148:
[----:B------:R-:W-:Y:S01]  /*35c0*/  IADD3 R10, PT, PT, R10, 0x1, RZ ;  /* 0x000000010a0a7810 */ /* 0x000fe20007ffe0ff */
[----:B------:R-:W-:Y:S06]  /*35d0*/  BRA.U !UP3, `(.L_x_64) ;  /* 0x000000010b987547 */ /* 0x000fec000b800000 */
[----:B------:R-:W-:Y:S01]  /*35e0*/  UPLOP3.LUT UP4, UPT, UPT, UPT, UPT, 0x40, 0x4 ;  /* 0x000000000004789c */ /* 0x000fe20003f8e870 */
[----:B------:R-:W-:Y:S01]  /*35f0*/  UMOV UR15, UR10 ;  /* 0x0000000a000f7c82 */ /* 0x000fe20008000000 */
[----:B------:R-:W-:Y:S01]  /*3600*/  UMOV UR14, UR5 ;  /* 0x00000005000e7c82 */ /* 0x000fe20008000000 */
[----:B------:R-:W-:-:S08]  /*3610*/  UMOV UR13, UR16 ;  /* 0x00000010000d7c82 */ /* 0x000fd00008000000 */
.L_x_67:
[----:B------:R-:W-:Y:S02]  /*3620*/  UIADD3 UR15, UPT, UPT, UR15, 0x1, URZ ;  /* 0x000000010f0f7890 */ /* 0x000fe4000fffe0ff */
[----:B--2---:R-:W-:Y:S02]  /*3630*/  ULEA UR7, UR13, UR6, 0x3 ;  /* 0x000000060d077291 */ /* 0x004fe4000f8e18ff */
[----:B------:R-:W-:Y:S01]  /*3640*/  UISETP.NE.AND UP0, UPT, UR15, URZ, UPT ;  /* 0x000000ff0f00728c */ /* 0x000fe2000bf05270 */
[----:B----4-:R-:W-:Y:S10]  /*3650*/  @P2 BRA `(.L_x_65) ;  /* 0x00000000000c2947 */ /* 0x010ff40003800000 */
[----:B-1----:R-:W-:Y:S04]  /*3660*/  SHF.L.U32 R3, R8, 0x1f, RZ ;  /* 0x0000001f08037819 */ /* 0x002fe800000006ff */
[----:B------:R-:W1:Y:S02]  /*3670*/  SYNCS.PHASECHK.TRANS64.TRYWAIT P0, [UR7], R3 ;  /* 0x00000003ff0075a7 */ /* 0x000e640008001107 */
[----:B-1----:R-:W-:Y:S05]  /*3680*/  @!P0 BRA `(.L_x_66) ;  /* 0x0000005400ec8947 */ /* 0x002fea0003800000 */
.L_x_65:
[----:B------:R-:W-:Y:S01]  /*3690*/  UISETP.NE.AND UP1, UPT, UR14, 0x1, UPT ;  /* 0x000000010e00788c */ /* 0x000fe2000bf25270 */
[----:B------:R-:W-:Y:S01]  /*36a0*/  PLOP3.LUT P2, PT, PT, PT, PT, 0x80, 0x8 ;  /* 0x000000000008781c */ /* 0x000fe20003f4f070 */
[----:B------:R-:W-:Y:S02]  /*36b0*/  UIADD3 UR16, UPT, UPT, UR13, 0x1, URZ ;  /* 0x000000010d107890 */ /* 0x000fe4000fffe0ff */
[----:B------:R-:W-:Y:S02]  /*36c0*/  ULEA UR24, UR13, UR18, 0x9 ;  /* 0x000000120d187291 */ /* 0x000fe4000f8e48ff */
[----:B------:R-:W-:Y:S01]  /*36d0*/  UISETP.NE.AND UP2, UPT, UR16, 0xc, UPT ;  /* 0x0000000c1000788c */ /* 0x000fe2000bf45270 */
[----:B------:R-:W-:Y:S01]  /*36e0*/  PLOP3.LUT P0, PT, PT, PT, UP1, 0x80, 0x8 ;  /* 0x000000000008781c */ /* 0x000fe20003f0f018 */
[----:B------:R-:W-:Y:S02]  /*36f0*/  ULEA UR26, UR13, UR11, 0x9 ;  /* 0x0000000b0d1a7291 */ /* 0x000fe4000f8e48ff */
[----:B------:R-:W-:Y:S02]  /*3700*/  USEL UR12, URZ, 0x1, UP2 ;  /* 0x00000001ff0c7887 */ /* 0x000fe40009000000 */
[----:B------:R-:W-:Y:S02]  /*3710*/  USEL UR16, UR16, URZ, UP2 ;  /* 0x000000ff10107287 */ /* 0x000fe40009000000 */
[----:B------:R-:W-:Y:S02]  /*3720*/  UIADD3 UR30, UPT, UPT, UR24, 0x100, URZ ;  /* 0x00000100181e7890 */ /* 0x000fe4000fffe0ff */
[----:B------:R-:W-:Y:S01]  /*3730*/  @UP1 ULEA UR4, UR16, UR6, 0x3 ;  /* 0x0000000610041291 */ /* 0x000fe2000f8e18ff */
[----:B------:R-:W-:Y:S01]  /*3740*/  LOP3.LUT R8, R8, UR12, RZ, 0x3c, !PT ;  /* 0x0000000c08087c12 */ /* 0x000fe2000f8e3cff */
[----:B------:R-:W-:Y:S02]  /*3750*/  UIADD3 UR28, UPT, UPT, UR26, 0x2, URZ ;  /* 0x000000021a1c7890 */ /* 0x000fe4000fffe0ff */
[----:B------:R-:W-:Y:S01]  /*3760*/  UIADD3 UR7, UPT, UPT, UR7, 0x60, URZ ;  /* 0x0000006007077890 */ /* 0x000fe2000fffe0ff */
[----:B-1----:R-:W-:Y:S01]  /*3770*/  @P0 SHF.L.U32 R0, R8, 0x1f, RZ ;  /* 0x0000001f08000819 */ /* 0x002fe200000006ff */
[----:B------:R-:W-:Y:S01]  /*3780*/  UMOV UR25, 0x40004040 ;  /* 0x4000404000197882 */ /* 0x000fe20000000000 */
[----:B------:R-:W-:Y:S01]  /*3790*/  UMOV UR27, 0x80004020 ;  /* 0x80004020001b7882 */ /* 0x000fe20000000000 */
[----:B------:R-:W-:Y:S01]  /*37a0*/  UMOV UR31, 0x40004040 ;  /* 0x40004040001f7882 */ /* 0x000fe20000000000 */
[----:B------:R2:W4:Y:S01]  /*37b0*/  @P0 SYNCS.PHASECHK.TRANS64.TRYWAIT P2, [UR4], R0 ;  /* 0x00000000ff0005a7 */ /* 0x0005220008041104 */
[----:B------:R-:W-:Y:S01]  /*37c0*/  UIADD3 UR14, UPT, UPT, UR14, -0x1, URZ ;  /* 0xffffffff0e0e7890 */ /* 0x000fe2000fffe0ff */
[----:B------:R2:W-:Y:S01]  /*37d0*/  UTCQMMA gdesc[UR24], gdesc[UR26], tmem[UR9], tmem[UR22], idesc[UR23], UP4 ;  /* 0x00ff161a180075ea */ /* 0x0005e2000a000309 */
[----:B------:R-:W-:Y:S01]  /*37e0*/  UPLOP3.LUT UP4, UPT, UPT, UPT, UPT, 0x80, 0x8 ;  /* 0x000000000008789c */ /* 0x000fe20003f8f070 */
[----:B------:R-:W-:Y:S01]  /*37f0*/  UMOV UR29, 0x80004020 ;  /* 0x80004020001d7882 */ /* 0x000fe20000000000 */
[----:B------:R-:W-:Y:S01]  /*3800*/  UMOV UR13, UR16 ;  /* 0x00000010000d7c82 */ /* 0x000fe20008000000 */
[----:B------:R2:W-:Y:S01]  /*3810*/  UTCQMMA gdesc[UR30], gdesc[UR28], tmem[UR9], tmem[UR20], idesc[UR21], UPT ;  /* 0x00ff141c1e0075ea */ /* 0x0005e2000b800309 */
[----:B------:R2:W-:Y:S01]  /*3820*/  UTCBAR [UR7], URZ ;  /* 0x000000ff070073e9 */ /* 0x0005e200080000ff */
[----:B------:R-:W-:Y:S06]  /*3830*/  BRA.U UP0, `(.L_x_67) ;  /* 0xfffffffd00787547 */ /* 0x000fec000b83ffff */
.L_x_64:
[----:B------:R-:W-:Y:S01]  /*3840*/  UIADD3 UR17, UPT, UPT, UR17, 0x1, URZ ;  /* 0x0000000111117890 */ /* 0x000fe2000fffe0ff */
[C---:B------:R-:W-:Y:S01]  /*3850*/  ISETP.NE.AND P0, PT, R10.reuse, 0x2, PT ;  /* 0x000000020a00780c */ /* 0x040fe20003f05270 */
[----:B------:R-:W-:Y:S02]  /*3860*/  UIADD3 UR8, UPT, UPT, UR8, 0x110, URZ ;  /* 0x0000011008087890 */ /* 0x000fe4000fffe0ff */
[----:B------:R-:W-:Y:S01]  /*3870*/  UISETP.NE.AND UP0, UPT, UR17, 0x4, UPT ;  /* 0x000000041100788c */ /* 0x000fe2000bf05270 */
[----:B-12---:R-:W-:Y:S02]  /*3880*/  SEL R0, RZ, 0x1, P0 ;  /* 0x00000001ff007807 */ /* 0x006fe40000000000 */
[----:B------:R-:W-:Y:S01]  /*3890*/  SEL R10, R10, RZ, P0 ;  /* 0x000000ff0a0a7207 */ /* 0x000fe20000000000 */
[----:B------:R-:W-:Y:S01]  /*38a0*/  USEL UR4, URZ, 0x1, UP0 ;  /* 0x00000001ff047887 */ /* 0x000fe20008000000 */
[----:B------:R-:W-:Y:S01]  /*38b0*/  LOP3.LUT R9, R9, R0, RZ, 0x3c, !PT ;  /* 0x0000000009097212 */ /* 0x000fe200078e3cff */
[----:B------:R-:W-:Y:S01]  /*38c0*/  USEL UR17, UR17, URZ, UP0 ;  /* 0x000000ff11117287 */ /* 0x000fe20008000000 */
[----:B------:R1:W-:Y:S03]  /*38d0*/  UTCBAR [UR8], URZ ;  /* 0x000000ff080073e9 */ /* 0x0003e600080000ff */
[----:B------:R-:W-:Y:S01]  /*38e0*/  LOP3.LUT R11, R11, UR4, RZ, 0x3c, !PT ;  /* 0x000000040b0b7c12 */ /* 0x000fe2000f8e3cff */
[----:B------:R-:W-:Y:S07]  /*38f0*/  @P1 BRA `(.L_x_68) ;  /* 0xfffffff800c81947 */ /* 0x000fee000383ffff */
[----:B------:R-:W2:Y:S01]  /*3900*/  S2UR UR4, SR_CgaCtaId ;  /* 0x00000000000479c3 */ /* 0x000ea20000008800 */
[----:B------:R-:W-:Y:S01]  /*3910*/  ELECT P0, URZ, PT ;  /* 0x0000000000ff782f */ /* 0x000fe20003800000 */
[----:B------:R-:W-:Y:S01]  /*3920*/  IMAD.MOV.U32 R0, RZ, RZ, 0x1 ;  /* 0x00000001ff007424 */ /* 0x000fe200078e00ff */
[----:B------:R-:W-:Y:S01]  /*3930*/  UIADD3 UR6, UPT, UPT, UR6, 0x130, URZ ;  /* 0x0000013006067890 */ /* 0x000fe2000fffe0ff */
[----:B------:R-:W-:Y:S01]  /*3940*/  SHF.L.U32 R3, R11, 0x1f, RZ ;  /* 0x0000001f0b037819 */ /* 0x000fe200000006ff */
[----:B------:R-:W-:-:S03]  /*3950*/  UMOV UR5, 0x40 ;  /* 0x0000004000057882 */ /* 0x000fc60000000000 */
[----:B------:R-:W-:Y:S01]  /*3960*/  UVIRTCOUNT.DEALLOC.SMPOOL 0x80 ;  /* 0x000000800000784c */ /* 0x000fe20000000000 */
[----:B--2---:R-:W-:Y:S02]  /*3970*/  ULEA UR4, UR4, UR5, 0x18 ;  /* 0x0000000504047291 */ /* 0x004fe4000f8ec0ff */
[----:B------:R-:W-:-:S07]  /*3980*/  ULEA UR5, UR17, UR6, 0x3 ;  /* 0x0000000611057291 */ /* 0x000fce000f8e18ff */
[----:B------:R2:W-:Y:S02]  /*3990*/  @P0 STS.U8 [UR4+0x1c], R0 ;  /* 0x00001c00ff000988 */ /* 0x0005e40008000004 */
[----:B------:R-:W3:Y:S02]  /*39a0*/  SYNCS.PHASECHK.TRANS64.TRYWAIT P0, [UR5], R3 ;  /* 0x00000003ff0075a7 */ /* 0x000ee40008001105 */
[----:B--23--:R-:W-:Y:S05]  /*39b0*/  @!P0 BRA `(.L_x_69) ;  /* 0x0000005400388947 */ /* 0x00cfea0003800000 */
.L_x_151:
[----:B------:R-:W-:-:S04]  /*39c0*/  UIADD3 UR7, UPT, UPT, UR17, 0x1, URZ ;  /* 0x0000000111077890 */ /* 0x000fc8000fffe0ff */
[----:B------:R-:W-:-:S04]  /*39d0*/  UISETP.NE.AND UP0, UPT, UR7, 0x4, UPT ;  /* 0x000000040700788c */ /* 0x000fc8000bf05270 */
[----:B-1----:R-:W-:Y:S02]  /*39e0*/  USEL UR8, URZ, 0x1, UP0 ;  /* 0x00000001ff087887 */ /* 0x002fe40008000000 */
[----:B------:R-:W-:-:S04]  /*39f0*/  USEL UR7, UR7, URZ, UP0 ;  /* 0x000000ff07077287 */ /* 0x000fc80008000000 */
[----:B------:R-:W-:Y:S01]  /*3a00*/  ULEA UR5, UR7, UR6, 0x3 ;  /* 0x0000000607057291 */ /* 0x000fe2000f8e18ff */
[----:B------:R-:W-:-:S04]  /*3a10*/  LOP3.LUT R2, R11, UR8, RZ, 0x3c, !PT ;  /* 0x000000080b027c12 */ /* 0x000fc8000f8e3cff */
[----:B--2---:R-:W-:-:S04]  /*3a20*/  SHF.L.U32 R3, R2, 0x1f, RZ ;  /* 0x0000001f02037819 */ /* 0x004fc800000006ff */
[----:B------:R-:W1:Y:S02]  /*3a30*/  SYNCS.PHASECHK.TRANS64.TRYWAIT P0, [UR5], R3 ;  /* 0x00000003ff0075a7 */ /* 0x000e640008001105 */
[----:B-1----:R-:W-:Y:S05]  /*3a40*/  @!P0 BRA `(.L_x_70) ;  /* 0x00000054002c8947 */ /* 0x002fea0003800000 */
.L_x_153:
        /* <DEDUP_REMOVED lines=9> */
.L_x_155:
[----:B------:R-:W-:-:S04]  /*3ae0*/  UIADD3 UR7, UPT, UPT, UR7, 0x1, URZ ;  /* 0x0000000107077890 */ /* 0x000fc8000fffe0ff */
[----:B------:R-:W-:-:S04]  /*3af0*/  UISETP.NE.AND UP0, UPT, UR7, 0x4, UPT ;  /* 0x000000040700788c */ /* 0x000fc8000bf05270 */
[----:B------:R-:W-:Y:S02]  /*3b00*/  USEL UR5, URZ, 0x1, UP0 ;  /* 0x00000001ff057887 */ /* 0x000fe40008000000 */
[----:B------:R-:W-:-:S04]  /*3b10*/  USEL UR7, UR7, URZ, UP0 ;  /* 0x000000ff07077287 */ /* 0x000fc80008000000 */
[----:B------:R-:W-:Y:S01]  /*3b20*/  ULEA UR7, UR7, UR6, 0x3 ;  /* 0x0000000607077291 */ /* 0x000fe2000f8e18ff */
[----:B-1----:R-:W-:-:S04]  /*3b30*/  LOP3.LUT R3, R2, UR5, RZ, 0x3c, !PT ;  /* 0x0000000502037c12 */ /* 0x002fc8000f8e3cff */
[----:B------:R-:W-:-:S04]  /*3b40*/  SHF.L.U32 R3, R3, 0x1f, RZ ;  /* 0x0000001f03037819 */ /* 0x000fc800000006ff */
[----:B------:R-:W1:Y:S02]  /*3b50*/  SYNCS.PHASECHK.TRANS64.TRYWAIT P0, [UR7], R3 ;  /* 0x00000003ff0075a7 */ /* 0x000e640008001107 */
[----:B-1----:R-:W-:Y:S05]  /*3b60*/  @!P0 BRA `(.L_x_72) ;  /* 0x0000005400148947 */ /* 0x002fea0003800000 */
.L_x_157:
[----:B------:R-:W-:Y:S01]  /*3b70*/  NOP ;  /* 0x0000000000007918 */ /* 0x000fe20000000000 */
[----:B-1----:R-:W1:Y:S01]  /*3b80*/  LDS R0, [UR4+0x14] ;  /* 0x00001404ff007984 */ /* 0x002e620008000800 */
[----:B------:R-:W-:Y:S01]  /*3b90*/  ULOP3.LUT UR6, UR19, 0xffff, URZ, 0xc0, !UPT ;  /* 0x0000ffff13067892 */ /* 0x000fe2000f8ec0ff */
[----:B------:R-:W-:Y:S01]  /*3ba0*/  UMOV UR8, 0xffff ;  /* 0x0000ffff00087882 */ /* 0x000fe20000000000 */
[----:B------:R-:W-:Y:S02]  /*3bb0*/  UMOV UR5, 0x1 ;  /* 0x0000000100057882 */ /* 0x000fe40000000000 */
[----:B------:R-:W-:-:S04]  /*3bc0*/  USHF.R.U32.HI UR6, URZ, 0x5, UR6 ;  /* 0x00000005ff067899 */ /* 0x000fc80008011606 */
[----:B------:R-:W-:Y:S02]  /*3bd0*/  USHF.L.U32 UR8, UR8, UR6, URZ ;  /* 0x0000000608087299 */ /* 0x000fe400080006ff */
[----:B------:R-:W-:-:S04]  /*3be0*/  USHF.L.U32 UR5, UR5, UR6, URZ ;  /* 0x0000000605057299 */ /* 0x000fc800080006ff */
[----:B-1----:R-:W-:-:S04]  /*3bf0*/  LOP3.LUT R0, R0, UR8, RZ, 0xc0, !PT ;  /* 0x0000000800007c12 */ /* 0x002fc8000f8ec0ff */
[----:B------:R-:W-:-:S13]  /*3c00*/  ISETP.NE.AND P0, PT, R0, UR8, PT ;  /* 0x0000000800007c0c */ /* 0x000fda000bf05270 */
[----:B------:R-:W-:Y:S05]  /*3c10*/  @P0 BRA `(.L_x_73) ;  /* 0x0000000000580947 */ /* 0x000fea0003800000 */
[----:B------:R-:W1:Y:S02]  /*3c20*/  LDS R0, [UR4+0x18] ;  /* 0x00001804ff007984 */ /* 0x000e640008000800 */
[----:B-1----:R-:W-:-:S04]  /*3c30*/  LOP3.LUT R0, R0, UR5, RZ, 0xc0, !PT ;  /* 0x0000000500007c12 */ /* 0x002fc8000f8ec0ff */
[----:B------:R-:W-:-:S13]  /*3c40*/  ISETP.NE.AND P0, PT, R0, UR5, PT ;  /* 0x0000000500007c0c */ /* 0x000fda000bf05270 */
[----:B------:R-:W-:Y:S05]  /*3c50*/  @P0 BRA `(.L_x_74) ;  /* 0x00000000003c0947 */ /* 0x000fea0003800000 */
[----:B------:R-:W1:Y:S01]  /*3c60*/  S2R R2, SR_LANEID ;  /* 0x0000000000027919 */ /* 0x000e620000000000 */
[----:B------:R-:W-:Y:S01]  /*3c70*/  ULOP3.LUT UR8, URZ, UR8, URZ, 0x33, !UPT ;  /* 0x00000008ff087292 */ /* 0x000fe2000f8e33ff */
[----:B------:R-:W-:Y:S01]  /*3c80*/  LOP3.LUT R4, RZ, UR5, RZ, 0x33, !PT ;  /* 0x00000005ff047c12 */ /* 0x000fe2000f8e33ff */
[----:B------:R-:W-:Y:S02]  /*3c90*/  VOTEU.ANY UR7, UPT, PT ;  /* 0x0000000000077886 */ /* 0x000fe400038e0100 */
[----:B------:R-:W-:Y:S01]  /*3ca0*/  UFLO.U32 UR7, UR7 ;  /* 0x00000007000772bd */ /* 0x000fe200080e0000 */
[----:B------:R-:W2:Y:S01]  /*3cb0*/  REDUX UR5, R4 ;  /* 0x00000000040573c4 */ /* 0x000ea20000000000 */
[----:B------:R-:W-:-:S06]  /*3cc0*/  IMAD.U32 R0, RZ, RZ, UR8 ;  /* 0x00000008ff007e24 */ /* 0x000fcc000f8e00ff */
[----:B------:R3:W-:Y:S01]  /*3cd0*/  UTCATOMSWS.AND URZ, UR8 ;  /* 0x0000000800ff79e3 */ /* 0x0007e20008000000 */
[----:B------:R-:W4:Y:S01]  /*3ce0*/  REDUX UR6, R0 ;  /* 0x00000000000673c4 */ /* 0x000f220000000000 */
[----:B-1----:R-:W-:Y:S01]  /*3cf0*/  ISETP.EQ.U32.AND P0, PT, R2, UR7, PT ;  /* 0x0000000702007c0c */ /* 0x002fe2000bf02070 */
[----:B--2---:R-:W-:Y:S01]  /*3d00*/  IMAD.U32 R2, RZ, RZ, UR5 ;  /* 0x00000005ff027e24 */ /* 0x004fe2000f8e00ff */
[----:B----4-:R-:W-:-:S11]  /*3d10*/  MOV R3, UR6 ;  /* 0x0000000600037c02 */ /* 0x010fd60008000f00 */
[----:B------:R3:W-:Y:S04]  /*3d20*/  @P0 ATOMS.AND RZ, [UR4+0x14], R3 ;  /* 0x00001403ffff098c */ /* 0x0007e8000a800004 */
[----:B------:R3:W-:Y:S01]  /*3d30*/  @P0 ATOMS.AND RZ, [UR4+0x18], R2 ;  /* 0x00001802ffff098c */ /* 0x0007e2000a800004 */
[----:B------:R-:W-:Y:S05]  /*3d40*/  BRA `(.L_x_75) ;  /* 0x0000000000147947 */ /* 0x000fea0003800000 */
.L_x_74:
[----:B------:R-:W-:Y:S02]  /*3d50*/  MOV R2, 0x3d70 ;  /* 0x00003d7000027802 */ /* 0x000fe40000000f00 */
[----:B----45:R-:W-:Y:S05]  /*3d60*/  CALL.REL.NOINC `($__internal_0_$__cuda_sm10x_tcgen05_guardrail_trap_col_being_dealloced_not_returned_by_alloc) ;  /* 0x0000005400707944 */ /* 0x030fea0003c00000 */
[----:B------:R-:W-:Y:S05]  /*3d70*/  BRA `(.L_x_75) ;  /* 0x0000000000087947 */ /* 0x000fea0003800000 */
.L_x_73:
[----:B------:R-:W-:Y:S02]  /*3d80*/  MOV R2, 0x3da0 ;  /* 0x00003da000027802 */ /* 0x000fe40000000f00 */
[----:B----45:R-:W-:Y:S05]  /*3d90*/  CALL.REL.NOINC `($__internal_2_$__cuda_sm10x_tcgen05_guardrail_trap_unallocated_columns_being_dealloced) ;  /* 0x00000054007c7944 */ /* 0x030fea0003c00000 */
.L_x_75:
[----:B------:R-:W-:Y:S01]  /*3da0*/  NOP ;  /* 0x0000000000007918 */ /* 0x000fe20000000000 */
[----:B---3--:R-:W-:Y:S05]  /*3db0*/  EXIT ;  /* 0x000000000000794d */ /* 0x008fea0003800000 */
.L_x_57:
[----:B------:R-:W-:-:S09]  /*3dc0*/  UISETP.NE.OR UP2, UPT, UR8, 0x3, !UP2 ;  /* 0x000000030800788c */ /* 0x000fd2000d745670 */
[----:B------:R-:W-:Y:S05]  /*3dd0*/  BRA.U UP2, `(.L_x_76) ;  /* 0x0000000d02407547 */ /* 0x000fea000b800000 */
[----:B------:R-:W1:Y:S01]  /*3de0*/  LDC R0, c[0x0][0xb30] ;  /* 0x0002cc00ff007b82 */ /* 0x000e620000000800 */
[----:B------:R-:W2:Y:S01]  /*3df0*/  LDCU.64 UR8, c[0x0][0x888] ;  /* 0x00011100ff0877ac */ /* 0x000ea20008000a00 */
[----:B------:R-:W-:Y:S02]  /*3e00*/  HFMA2 R29, -RZ, RZ, 0, 0 ;  /* 0x00000000ff1d7431 */ /* 0x000fe400000001ff */
[----:B------:R-:W-:Y:S01]  /*3e10*/  IMAD.MOV.U32 R31, RZ, RZ, 0x1 ;  /* 0x00000001ff1f7424 */ /* 0x000fe200078e00ff */
[----:B------:R-:W-:Y:S01]  /*3e20*/  MOV R23, 0x2000 ;  /* 0x0000200000177802 */ /* 0x000fe20000000f00 */
[----:B------:R-:W4:Y:S01]  /*3e30*/  LDCU.64 UR4, c[0x0][0x890] ;  /* 0x00011200ff0477ac */ /* 0x000f220008000a00 */
[----:B------:R-:W-:Y:S01]  /*3e40*/  IMAD.MOV.U32 R30, RZ, RZ, RZ ;  /* 0x000000ffff1e7224 */ /* 0x000fe200078e00ff */
[----:B------:R-:W3:Y:S01]  /*3e50*/  LDC R19, c[0x0][0x370] ;  /* 0x0000dc00ff137b82 */ /* 0x000ee20000000800 */
[----:B------:R-:W-:Y:S01]  /*3e60*/  UMOV UR7, 0x400 ;  /* 0x0000040000077882 */ /* 0x000fe20000000000 */
[----:B------:R-:W-:-:S02]  /*3e70*/  UPLOP3.LUT UP1, UPT, UPT, UPT, UPT, 0x40, 0x4 ;  /* 0x000000000004789c */ /* 0x000fc40003f2e870 */
[----:B------:R-:W-:-:S04]  /*3e80*/  ULEA UR7, UR37, UR7, 0x18 ;  /* 0x0000000725077291 */ /* 0x000fc8000f8ec0ff */
[----:B------:R-:W3:Y:S01]  /*3e90*/  LDC R2, c[0x0][0xb0c] ;  /* 0x0002c300ff027b82 */ /* 0x000ee20000000800 */
[----:B------:R-:W-:Y:S02]  /*3ea0*/  UIADD3 UR13, UPT, UPT, UR7, 0xc8, URZ ;  /* 0x000000c8070d7890 */ /* 0x000fe4000fffe0ff */
[----:B--2---:R-:W-:Y:S02]  /*3eb0*/  UISETP.NE.U32.AND UP2, UPT, UR8, URZ, UPT ;  /* 0x000000ff0800728c */ /* 0x004fe4000bf45070 */
[----:B------:R-:W-:Y:S02]  /*3ec0*/  UIADD3 UR17, UPT, UPT, UR7, 0xc0, URZ ;  /* 0x000000c007117890 */ /* 0x000fe4000fffe0ff */
[----:B----4-:R-:W-:Y:S01]  /*3ed0*/  UISETP.NE.U32.AND UP3, UPT, UR4, URZ, UPT ;  /* 0x000000ff0400728c */ /* 0x010fe2000bf65070 */
[----:B------:R-:W2:Y:S01]  /*3ee0*/  LDC R18, c[0x0][0xb20] ;  /* 0x0002c800ff127b82 */ /* 0x000ea20000000800 */
[----:B-1----:R-:W-:Y:S01]  /*3ef0*/  ISETP.NE.AND P1, PT, R0, 0x1, PT ;  /* 0x000000010000780c */ /* 0x002fe20003f25270 */
[----:B------:R-:W-:-:S02]  /*3f00*/  UISETP.NE.AND.EX UP2, UPT, UR9, URZ, UPT, UP2 ;  /* 0x000000ff0900728c */ /* 0x000fc4000bf45320 */
[----:B------:R-:W-:Y:S02]  /*3f10*/  UPRMT UR13, UR37, 0x654, UR13 ;  /* 0x00000654250d7896 */ /* 0x000fe4000800000d */
[----:B------:R-:W-:Y:S02]  /*3f20*/  UISETP.NE.AND.EX UP3, UPT, UR5, URZ, UPT, UP3 ;  /* 0x000000ff0500728c */ /* 0x000fe4000bf65330 */
[----:B------:R-:W1:Y:S08]  /*3f30*/  LDC.64 R32, c[0x0][0x348] ;  /* 0x0000d200ff207b82 */ /* 0x000e700000000a00 */
[----:B------:R-:W4:Y:S08]  /*3f40*/  LDC.64 R16, c[0x0][0xb10] ;  /* 0x0002c400ff107b82 */ /* 0x000f300000000a00 */
[----:B------:R-:W1:Y:S08]  /*3f50*/  LDC.64 R6, c[0x0][0xb18] ;  /* 0x0002c600ff067b82 */ /* 0x000e700000000a00 */
[----:B------:R-:W1:Y:S08]  /*3f60*/  LDC.64 R4, c[0x0][0xb28] ;  /* 0x0002ca00ff047b82 */ /* 0x000e700000000a00 */
[----:B--23--:R-:W1:Y:S02]  /*3f70*/  LDC R22, c[0x0][0x374] ;  /* 0x0000dd00ff167b82 */ /* 0x00ce640000000800 */
.L_x_85:
[C---:B------:R-:W-:Y:S02]  /*3f80*/  LEA R0, R30.reuse, UR7, 0x3 ;  /* 0x000000071e007c11 */ /* 0x040fe4000f8e18ff */
[----:B------:R-:W-:Y:S02]  /*3f90*/  SHF.L.U32 R3, R29, 0x1f, RZ ;  /* 0x0000001f1d037819 */ /* 0x000fe400000006ff */
[----:B------:R-:W-:Y:S02]  /*3fa0*/  LEA R24, R30, UR7, 0x4 ;  /* 0x000000071e187c11 */ /* 0x000fe4000f8e20ff */
[----:B--2---:R-:W2:Y:S02]  /*3fb0*/  SYNCS.PHASECHK.TRANS64.TRYWAIT P0, [R0+URZ+0xf0], R3 ;  /* 0x0000f003000075a7 */ /* 0x004ea400080011ff */
[----:B--2---:R-:W-:Y:S05]  /*3fc0*/  @!P0 BRA `(.L_x_77) ;  /* 0x0000005000148947 */ /* 0x004fea0003800000 */
.L_x_158:
[----:B------:R-:W-:Y:S01]  /*3fd0*/  ISETP.GE.AND P0, PT, R72, 0x1, PT ;  /* 0x000000014800780c */ /* 0x000fe20003f06270 */
[----:B------:R-:W3:Y:S01]  /*3fe0*/  LDS.128 R24, [R24+0x180] ;  /* 0x0001800018187984 */ /* 0x000ee20000000c00 */
[----:B--2---:R-:W-:Y:S01]  /*3ff0*/  VIADD R0, R0, 0x100 ;  /* 0x0000010000007836 */ /* 0x004fe20000000000 */
[----:B------:R-:W-:Y:S01]  /*4000*/  @!PT LDS RZ, [RZ] ;  /* 0x00000000fffff984 */ /* 0x000fe20000000800 */
[----:B------:R-:W-:Y:S01]  /*4010*/  @!PT LDS RZ, [RZ] ;  /* 0x00000000fffff984 */ /* 0x000fe20000000800 */
[----:B------:R-:W-:Y:S01]  /*4020*/  @!PT LDS RZ, [RZ] ;  /* 0x00000000fffff984 */ /* 0x000fe20000000800 */
[----:B------:R-:W-:Y:S01]  /*4030*/  @!PT LDS RZ, [RZ] ;  /* 0x00000000fffff984 */ /* 0x000fe20000000800 */
[----:B------:R2:W-:Y:S06]  /*4040*/  MEMBAR.ALL.CTA ;  /* 0x0000000000007992 */ /* 0x0005ec0000008000 */
[----:B--2---:R-:W2:Y:S01]  /*4050*/  FENCE.VIEW.ASYNC.S ;  /* 0x00000000000073c6 */ /* 0x004ea20000000000 */
[----:B------:R-:W-:Y:S04]  /*4060*/  PRMT R0, RZ, 0x654, R0 ;  /* 0x00000654ff007816 */ /* 0x000fe80000000000 */
[----:B--2---:R2:W-:Y:S01]  /*4070*/  SYNCS.ARRIVE.TRANS64.RED.A1T0 RZ, [R0+URZ], RZ ;  /* 0x000000ff00ff79a7 */ /* 0x0045e200081004ff */
[----:B---3--:R-:W-:Y:S11]  /*4080*/  LOP3.LUT P3, RZ, R26, 0x1, RZ, 0xc0, !PT ;  /* 0x000000011aff7812 */ /* 0x008ff6000786c0ff */
[----:B------:R-:W-:Y:S02]  /*4090*/  @!UPT UIADD3 URZ, UPT, UPT, URZ, URZ, URZ ;  /* 0x000000fffffff290 */ /* 0x000fe4000fffe0ff */
[----:B------:R-:W-:Y:S02]  /*40a0*/  @P3 MOV R13, R24 ;  /* 0x00000018000d3202 */ /* 0x000fe40000000f00 */
[----:B------:R-:W-:Y:S01]  /*40b0*/  @P3 LOP3.LUT R8, R25, 0xffff, RZ, 0xc0, !PT ;  /* 0x0000ffff19083812 */ /* 0x000fe200078ec0ff */
[----:B--2---:R-:W-:Y:S06]  /*40c0*/  @!P0 BRA `(.L_x_78) ;  /* 0x0000000000a48947 */ /* 0x004fec0003800000 */
[----:B-1----:R-:W-:Y:S01]  /*40d0*/  IMAD.HI.U32 R35, R22, R7, RZ ;  /* 0x0000000716237227 */ /* 0x002fe200078e00ff */
[----:B------:R-:W-:Y:S02]  /*40e0*/  ISETP.NE.AND P0, PT, R6, 0x1, PT ;  /* 0x000000010600780c */ /* 0x000fe40003f05270 */
[----:B------:R-:W-:Y:S01]  /*40f0*/  ISETP.NE.AND P2, PT, R72, 0x1, PT ;  /* 0x000000014800780c */ /* 0x000fe20003f45270 */
[----:B----4-:R-:W-:Y:S01]  /*4100*/  IMAD.HI.U32 R34, R19, R16, RZ ;  /* 0x0000001013227227 */ /* 0x010fe200078e00ff */
[----:B------:R-:W-:Y:S02]  /*4110*/  SHF.R.U32.HI R35, RZ, R18, R35 ;  /* 0x00000012ff237219 */ /* 0x000fe40000011623 */
[----:B------:R-:W-:Y:S01]  /*4120*/  ISETP.NE.AND P4, PT, R2, 0x1, PT ;  /* 0x000000010200780c */ /* 0x000fe20003f85270 */
[----:B------:R-:W-:Y:S01]  /*4130*/  IMAD.HI.U32 R36, R13, R16, RZ ;  /* 0x000000100d247227 */ /* 0x000fe200078e00ff */
[----:B------:R-:W-:Y:S02]  /*4140*/  SHF.R.U32.HI R34, RZ, R17, R34 ;  /* 0x00000011ff227219 */ /* 0x000fe40000011622 */
[----:B------:R-:W-:Y:S01]  /*4150*/  SEL R3, R22, R35, !P0 ;  /* 0x0000002316037207 */ /* 0x000fe20004000000 */
[C---:B------:R-:W-:Y:S01]  /*4160*/  IMAD.HI.U32 R35, R8.reuse, R7, RZ ;  /* 0x0000000708237227 */ /* 0x040fe200078e00ff */
[----:B------:R-:W-:Y:S02]  /*4170*/  SEL R11, R19, R34, !P4 ;  /* 0x00000022130b7207 */ /* 0x000fe40006000000 */
[----:B------:R-:W-:Y:S01]  /*4180*/  SHF.R.U32.HI R36, RZ, R17, R36 ;  /* 0x00000011ff247219 */ /* 0x000fe20000011624 */
[----:B------:R-:W-:Y:S01]  /*4190*/  IMAD.HI.U32 R38, R3, R4, RZ ;  /* 0x0000000403267227 */ /* 0x000fe200078e00ff */
[----:B------:R-:W-:Y:S03]  /*41a0*/  SHF.R.U32.HI R35, RZ, R18, R35 ;  /* 0x00000012ff237219 */ /* 0x000fe60000011623 */
[----:B------:R-:W-:Y:S01]  /*41b0*/  IMAD.HI.U32 R34, R11, R4, RZ ;  /* 0x000000040b227227 */ /* 0x000fe200078e00ff */
[----:B------:R-:W-:Y:S02]  /*41c0*/  @P2 SHF.R.U32.HI R3, RZ, R5, R38 ;  /* 0x00000005ff032219 */ /* 0x000fe40000011626 */
[----:B------:R-:W-:Y:S02]  /*41d0*/  SEL R9, R8, R35, !P0 ;  /* 0x0000002308097207 */ /* 0x000fe40004000000 */
[----:B------:R-:W-:Y:S01]  /*41e0*/  @P2 SHF.R.U32.HI R11, RZ, R5, R34 ;  /* 0x00000005ff0b2219 */ /* 0x000fe20000011622 */
[C---:B------:R-:W-:Y:S01]  /*41f0*/  IMAD R10, R72.reuse, R3, RZ ;  /* 0x00000003480a7224 */ /* 0x040fe200078e02ff */
[----:B------:R-:W-:Y:S01]  /*4200*/  SEL R3, R13, R36, !P4 ;  /* 0x000000240d037207 */ /* 0x000fe20006000000 */
[C---:B------:R-:W-:Y:S03]  /*4210*/  IMAD.HI.U32 R14, R9.reuse, R4, RZ ;  /* 0x00000004090e7227 */ /* 0x040fe600078e00ff */
[----:B------:R-:W-:Y:S01]  /*4220*/  ISETP.GE.AND P0, PT, R9, R10, PT ;  /* 0x0000000a0900720c */ /* 0x000fe20003f06270 */
[C---:B------:R-:W-:Y:S01]  /*4230*/  IMAD R12, R72.reuse, R11, RZ ;  /* 0x0000000b480c7224 */ /* 0x040fe200078e02ff */
[-C--:B------:R-:W-:Y:S04]  /*4240*/  SHF.R.U32.HI R14, RZ, R5.reuse, R14 ;  /* 0x00000005ff0e7219 */ /* 0x080fe8000001160e */
[----:B------:R-:W-:Y:S02]  /*4250*/  ISETP.GE.OR P0, PT, R3, R12, P0 ;  /* 0x0000000c0300720c */ /* 0x000fe40000706670 */
[----:B------:R-:W-:Y:S05]  /*4260*/  SEL R15, R9, R14, !P2 ;  /* 0x0000000e090f7207 */ /* 0x000fea0005000000 */
[----:B------:R-:W-:Y:S04]  /*4270*/  IMAD.MOV R14, RZ, RZ, -R15 ;  /* 0x000000ffff0e7224 */ /* 0x000fe800078e0a0f */
[----:B------:R-:W-:Y:S02]  /*4280*/  IMAD R14, R72, R14, R9 ;  /* 0x0000000e480e7224 */ /* 0x000fe400078e0209 */
[C---:B------:R-:W-:Y:S05]  /*4290*/  @!P0 IMAD.HI.U32 R10, R3.reuse, R4, RZ ;  /* 0x00000004030a8227 */ /* 0x040fea00078e00ff */
[----:B------:R-:W-:Y:S04]  /*42a0*/  @!P0 SHF.R.U32.HI R10, RZ, R5, R10 ;  /* 0x00000005ff0a8219 */ /* 0x000fe8000001160a */
[----:B------:R-:W-:Y:S01]  /*42b0*/  @!P0 SEL R0, R3, R10, !P2 ;  /* 0x0000000a03008207 */ /* 0x000fe20005000000 */
[----:B------:R-:W-:Y:S03]  /*42c0*/  IMAD.MOV R10, RZ, RZ, -R3 ;  /* 0x000000ffff0a7224 */ /* 0x000fe600078e0a03 */
[----:B------:R-:W-:Y:S01]  /*42d0*/  @!P0 IADD3 R15, PT, PT, R15, -R0, RZ ;  /* 0x800000000f0f8210 */ /* 0x000fe20007ffe0ff */
[----:B------:R-:W-:Y:S01]  /*42e0*/  @!P0 IMAD R0, R11, R14, R0 ;  /* 0x0000000e0b008224 */ /* 0x000fe200078e0200 */
[----:B------:R-:W-:Y:S01]  /*42f0*/  IADD3 R11, PT, PT, -R9, RZ, RZ ;  /* 0x000000ff090b7210 */ /* 0x000fe20007ffe1ff */
[----:B------:R-:W-:Y:S02]  /*4300*/  IMAD R13, R2, R10, R13 ;  /* 0x0000000a020d7224 */ /* 0x000fe400078e020d */
[----:B------:R-:W-:Y:S02]  /*4310*/  @!P0 IMAD R9, R15, R72, R3 ;  /* 0x000000480f098224 */ /* 0x000fe400078e0203 */
[----:B------:R-:W-:Y:S02]  /*4320*/  @!P0 IMAD.MOV.U32 R3, RZ, RZ, R0 ;  /* 0x000000ffff038224 */ /* 0x000fe400078e0000 */
[----:B------:R-:W-:Y:S02]  /*4330*/  IMAD R8, R6, R11, R8 ;  /* 0x0000000b06087224 */ /* 0x000fe400078e0208 */
[----:B------:R-:W-:Y:S02]  /*4340*/  IMAD R13, R3, R2, R13 ;  /* 0x00000002030d7224 */ /* 0x000fe400078e020d */
[----:B------:R-:W-:Y:S02]  /*4350*/  IMAD R8, R9, R6, R8 ;  /* 0x0000000609087224 */ /* 0x000fe400078e0208 */
.L_x_78:
[----:B------:R-:W-:Y:S05]  /*4360*/  BRA.U UP1, `(.L_x_79) ;  /* 0x0000000101107547 */ /* 0x000fea000b800000 */
[----:B------:R-:W-:Y:S04]  /*4370*/  MOV R0, UR6 ;  /* 0x0000000600007c02 */ /* 0x000fe80008000f00 */
[----:B------:R-:W-:Y:S04]  /*4380*/  SHF.L.U32 R3, R0, 0x1f, RZ ;  /* 0x0000001f00037819 */ /* 0x000fe800000006ff */
[----:B------:R-:W2:Y:S02]  /*4390*/  SYNCS.PHASECHK.TRANS64.TRYWAIT P0, [UR7+0xe8], R3 ;  /* 0x0000e803ff0075a7 */ /* 0x000ea40008001107 */
[----:B--2---:R-:W-:Y:S05]  /*43a0*/  @!P0 BRA `(.L_x_80) ;  /* 0x0000004c00308947 */ /* 0x004fea0003800000 */
.L_x_79:
[----:B------:R-:W-:Y:S02]  /*43b0*/  R2UR UR19, R21 ;  /* 0x00000000151372ca */ /* 0x000fe400000e0000 */
[----:B------:R-:W-:Y:S02]  /*43c0*/  R2UR UR18, R20 ;  /* 0x00000000141272ca */ /* 0x000fe400000e0000 */
[----:B------:R-:W-:Y:S02]  /*43d0*/  ISETP.NE.U32.AND P2, PT, RZ, UR4, PT ;  /* 0x00000004ff007c0c */ /* 0x000fe4000bf45070 */
[----:B------:R-:W-:Y:S02]  /*43e0*/  SHF.L.U32 R12, R31, 0x1f, RZ ;  /* 0x0000001f1f0c7819 */ /* 0x000fe400000006ff */
[----:B------:R-:W-:Y:S05]  /*43f0*/  ISETP.NE.AND.EX P2, PT, RZ, UR5, PT, P2 ;  /* 0x00000005ff007c0c */ /* 0x000fea000bf45320 */
[----:B------:R-:W-:Y:S02]  /*4400*/  USHF.L.U32 UR19, UR19, 0x7, URZ ;  /* 0x0000000713137899 */ /* 0x000fe400080006ff */
[----:B------:R-:W-:Y:S01]  /*4410*/  USHF.L.U32 UR18, UR18, 0x7, URZ ;  /* 0x0000000712127899 */ /* 0x000fe200080006ff */
[----:B------:R-:W-:Y:S11]  /*4420*/  BRA.U !UP3, `(.L_x_81) ;  /* 0x000000010b347547 */ /* 0x000ff6000b800000 */
[----:B------:R-:W-:Y:S01]  /*4430*/  UPLOP3.LUT UP0, UPT, UPT, UPT, UP2, 0x80, 0x8 ;  /* 0x000000000008789c */ /* 0x000fe20003f0f020 */
[----:B--2---:R-:W-:Y:S02]  /*4440*/  HFMA2 R0, -RZ, RZ, 0, 5.9604644775390625e-08 ;  /* 0x00000001ff007431 */ /* 0x004fe400000001ff */
[----:B------:R-:W-:Y:S03]  /*4450*/  IMAD.MOV.U32 R171, RZ, RZ, 0x1 ;  /* 0x00000001ffab7424 */ /* 0x000fe600078e00ff */
[----:B------:R-:W-:Y:S05]  /*4460*/  PLOP3.LUT P0, PT, PT, PT, UP0, 0x80, 0x8 ;  /* 0x000000000008781c */ /* 0x000fea0003f0f008 */
[----:B------:R-:W2:Y:S01]  /*4470*/  @UP0 LDCU.64 UR10, c[0x0][0x888] ;  /* 0x00011100ff0a07ac */ /* 0x000ea20008000a00 */
[----:B------:R-:W-:Y:S07]  /*4480*/  @UP0 UIMAD UR8, UR36, UR4, URZ ;  /* 0x00000004240802a4 */ /* 0x000fee000f8e02ff */
[----:B------:R-:W-:Y:S01]  /*4490*/  @!P0 PRMT R171, R0, 0x7610, R171 ;  /* 0x0000761000ab8816 */ /* 0x000fe200000000ab */
[----:B--2---:R-:W-:Y:S03]  /*44a0*/  @UP0 UIMAD.WIDE UR10, UR8, 0x4, UR10 ;  /* 0x00000004080a08a5 */ /* 0x004fe6000f8e020a */
[----:B------:R-:W2:Y:S03]  /*44b0*/  @!UP0 LDCU UR8, c[0x0][0x880] ;  /* 0x00011000ff0887ac */ /* 0x000ea60008000800 */
[----:B------:R-:W-:Y:S01]  /*44c0*/  IMAD.U32 R10, RZ, RZ, UR10 ;  /* 0x0000000aff0a7e24 */ /* 0x000fe2000f8e00ff */
[----:B------:R-:W-:Y:S05]  /*44d0*/  MOV R11, UR11 ;  /* 0x0000000b000b7c02 */ /* 0x000fea0008000f00 */
[----:B-----5:R3:W5:Y:S02]  /*44e0*/  @P0 LDG.E R81, desc[UR46][R10.64] ;  /* 0x0000002e0a510981 */ /* 0x020764000c1e1900 */
[----:B--23--:R-:W-:Y:S07]  /*44f0*/  @!P0 IMAD.U32 R81, RZ, RZ, UR8 ;  /* 0x00000008ff518e24 */ /* 0x00cfee000f8e00ff */
.L_x_81:
[----:B-----5:R-:W-:Y:S01]  /*4500*/  @!P2 FSETP.EQ.AND P0, PT, R81, RZ, PT ;  /* 0x000000ff5100a20b */ /* 0x020fe20003f02000 */
[----:B------:R-:W-:Y:S01]  /*4510*/  @!UPT UIADD3 URZ, UPT, UPT, URZ, URZ, URZ ;  /* 0x000000fffffff290 */ /* 0x000fe2000fffe0ff */
[----:B------:R-:W-:Y:S11]  /*4520*/  @!P2 BRA `(.L_x_82) ;  /* 0x000000000014a947 */ /* 0x000ff60003800000 */
[----:B------:R-:W-:Y:S02]  /*4530*/  LOP3.LUT P2, RZ, R171, 0xff, RZ, 0xc0, !PT ;  /* 0x000000ffabff7812 */ /* 0x000fe4000784c0ff */
[----:B------:R-:W-:Y:S04]  /*4540*/  PLOP3.LUT P0, PT, PT, PT, UP0, 0x80, 0x8 ;  /* 0x000000000008781c */ /* 0x000fe80003f0f008 */
[----:B------:R-:W-:Y:S07]  /*4550*/  PLOP3.LUT P0, PT, P0, PT, PT, 0x8, 0x80 ;  /* 0x000000000080781c */ /* 0x000fee000070e170 */
[----:B------:R-:W-:Y:S11]  /*4560*/  @P2 FSETP.EQ.AND P0, PT, R81, RZ, PT ;  /* 0x000000ff5100220b */ /* 0x000ff60003f02000 */
[----:B------:R-:W-:Y:S02]  /*4570*/  @!UPT UIADD3 URZ, UPT, UPT, URZ, URZ, URZ ;  /* 0x000000fffffff290 */ /* 0x000fe4000fffe0ff */
.L_x_82:
[----:B------:R-:W3:Y:S01]  /*4580*/  SYNCS.PHASECHK.TRANS64.TRYWAIT P2, [UR7+0xd0], R12 ;  /* 0x0000d00cff0075a7 */ /* 0x000ee20008041107 */
[----:B------:R-:W-:Y:S04]  /*4590*/  ELECT P4, URZ, PT ;  /* 0x0000000000ff782f */ /* 0x000fe80003880000 */
[----:B------:R-:W-:Y:S11]  /*45a0*/  PLOP3.LUT P4, PT, P0, P4, PT, 0xf2, 0x2f ;  /* 0x00000000002f781c */ /* 0x000ff60000789e72 */
[----:B------:R-:W-:Y:S02]  /*45b0*/  @!UPT UIADD3 URZ, UPT, UPT, URZ, URZ, URZ ;  /* 0x000000fffffff290 */ /* 0x000fe4000fffe0ff */
[----:B-1----:R-:W-:Y:S05]  /*45c0*/  @!P4 IADD3 R21, P0, PT, R32, 0x580, RZ ;  /* 0x000005802015c810 */ /* 0x002fea0007f1e0ff */
[----:B------:R-:W-:Y:S01]  /*45d0*/  @!P4 IMAD.X R20, RZ, RZ, R33, P0 ;  /* 0x000000ffff14c224 */ /* 0x000fe200000e0621 */
[----:B---3--:R-:W-:Y:S07]  /*45e0*/  @!P2 BRA `(.L_x_83) ;  /* 0x0000004800b8a947 */ /* 0x008fee0003800000 */
.L_x_161:
[----:B------:R-:W3:Y:S01]  /*45f0*/  LDC.64 R14, c[0x0][0xb10] ;  /* 0x0002c400ff0e7b82 */ /* 0x000ee20000000a00 */
[----:B------:R-:W-:Y:S01]  /*4600*/  @!P4 R2UR UR8, R20 ;  /* 0x000000001408c2ca */ /* 0x000fe200000e0000 */
[----:B------:R-:W-:Y:S01]  /*4610*/  VOTEU.ALL UP1, P4 ;  /* 0x0000000000ff7886 */ /* 0x000fe20002020000 */
[----:B------:R-:W-:Y:S01]  /*4620*/  @!P4 R2UR UR9, R21 ;  /* 0x000000001509c2ca */ /* 0x000fe200000e0000 */
[----:B------:R-:W-:Y:S01]  /*4630*/  UMOV UR10, 0x0 ;  /* 0x00000000000a7882 */ /* 0x000fe20000000000 */
[----:B------:R-:W-:Y:S03]  /*4640*/  UMOV UR11, 0x10000000 ;  /* 0x10000000000b7882 */ /* 0x000fe60000000000 */
[----:B------:R-:W5:Y:S01]  /*4650*/  LDC.64 R10, c[0x0][0xb18] ;  /* 0x0002c600ff0a7b82 */ /* 0x000f620000000a00 */
[----:B------:R-:W-:Y:S01]  /*4660*/  @!UP1 UIADD3 UR16, UPT, UPT, UR7, 0x200, URZ ;  /* 0x0000020007109890 */ /* 0x000fe2000fffe0ff */
[----:B------:R-:W-:Y:S01]  /*4670*/  @P3 SHF.R.U32.HI R28, RZ, 0x10, R25 ;  /* 0x00000010ff1c3819 */ /* 0x000fe20000011619 */
[----:B------:R-:W-:Y:S01]  /*4680*/  VOTEU.ALL UP1, P4 ;  /* 0x0000000000ff7886 */ /* 0x000fe20002020000 */
[----:B------:R-:W-:Y:S01]  /*4690*/  UMOV UR20, UR36 ;  /* 0x0000002400147c82 */ /* 0x000fe20008000000 */
[----:B------:R-:W-:Y:S03]  /*46a0*/  VIADD R30, R30, 0x1 ;  /* 0x000000011e1e7836 */ /* 0x000fe60000000000 */
[----:B--2---:R-:W2:Y:S01]  /*46b0*/  @!P1 LDC R0, c[0x0][0xb20] ;  /* 0x0002c800ff009b82 */ /* 0x004ea20000000800 */
[----:B------:R-:W-:Y:S01]  /*46c0*/  IMAD.U32 R21, RZ, RZ, UR8 ;  /* 0x00000008ff157e24 */ /* 0x000fe2000f8e00ff */
[----:B------:R-:W-:Y:S06]  /*46d0*/  UPRMT UR8, UR37, 0x654, UR17 ;  /* 0x0000065425087896 */ /* 0x000fec0008000011 */
[----:B-1----:R-:W1:Y:S01]  /*46e0*/  @!P1 LDC R3, c[0x0][0xb0c] ;  /* 0x0002c300ff039b82 */ /* 0x002e620000000800 */
[----:B------:R-:W-:Y:S01]  /*46f0*/  IMAD.U32 R20, RZ, RZ, UR9 ;  /* 0x00000009ff147e24 */ /* 0x000fe2000f8e00ff */
[----:B------:R-:W-:Y:S04]  /*4700*/  @!P4 R2UR UR15, R21 ;  /* 0x00000000150fc2ca */ /* 0x000fe800000e0000 */
[----:B------:R-:W-:Y:S01]  /*4710*/  @!P4 R2UR UR14, R20 ;  /* 0x00000000140ec2ca */ /* 0x000fe200000e0000 */
[----:B------:R-:W-:Y:S11]  /*4720*/  @!P4 IMAD.MOV.U32 R20, RZ, RZ, 0x2000 ;  /* 0x00002000ff14c424 */ /* 0x000ff600078e00ff */
[----:B------:R-:W-:Y:S01]  /*4730*/  @!UPT UIADD3 URZ, UPT, UPT, URZ, URZ, URZ ;  /* 0x000000fffffff290 */ /* 0x000fe2000fffe0ff */
[----:B------:R1:W-:Y:S01]  /*4740*/  @!UP1 UTMALDG.3D [UR16], [UR14], desc[UR10] ;  /* 0x00000a100e0095b4 */ /* 0x0003e20008011000 */
[----:B------:R1:W-:Y:S02]  /*4750*/  @!P4 SYNCS.ARRIVE.TRANS64.RED.A0TR RZ, [UR7+0xc0], R20 ;  /* 0x0000c014ffffc9a7 */ /* 0x0003e40008300407 */
[----:B-1----:R-:W-:Y:S01]  /*4760*/  @!P1 ISETP.NE.AND P2, PT, R3, 0x1, PT ;  /* 0x000000010300980c */ /* 0x002fe20003f45270 */
[C---:B---3--:R-:W-:Y:S01]  /*4770*/  @!P1 IMAD.HI.U32 R14, R13.reuse, R14, RZ ;  /* 0x0000000e0d0e9227 */ /* 0x048fe200078e00ff */
[----:B-----5:R-:W-:Y:S03]  /*4780*/  @!P1 ISETP.NE.AND P0, PT, R10, 0x1, PT ;  /* 0x000000010a00980c */ /* 0x020fe60003f05270 */
[C---:B------:R-:W-:Y:S01]  /*4790*/  @!P1 IMAD.HI.U32 R11, R8.reuse, R11, RZ ;  /* 0x0000000b080b9227 */ /* 0x040fe200078e00ff */
[----:B------:R-:W-:Y:S04]  /*47a0*/  @!P1 SHF.R.U32.HI R14, RZ, R15, R14 ;  /* 0x0000000fff0e9219 */ /* 0x000fe8000001160e */
[----:B--2---:R-:W-:Y:S01]  /*47b0*/  @!P1 SHF.R.U32.HI R9, RZ, R0, R11 ;  /* 0x00000000ff099219 */ /* 0x004fe2000001160b */
[----:B------:R-:W-:Y:S01]  /*47c0*/  SYNCS.ARRIVE.TRANS64.RED.A1T0 RZ, [UR8], RZ ;  /* 0x000000ffffff79a7 */ /* 0x000fe20008100408 */
[----:B------:R-:W-:Y:S02]  /*47d0*/  @!P1 SEL R14, R13, R14, !P2 ;  /* 0x0000000e0d0e9207 */ /* 0x000fe40005000000 */
[----:B------:R-:W-:Y:S01]  /*47e0*/  @!P1 SEL R9, R8, R9, !P0 ;  /* 0x0000000908099207 */ /* 0x000fe20004000000 */
[----:B------:R-:W1:Y:S04]  /*47f0*/  SYNCS.PHASECHK.TRANS64.TRYWAIT P5, [UR7+0xd8], R12 ;  /* 0x0000d80cff0075a7 */ /* 0x000e6800080a1107 */
[----:B------:R-:W-:Y:S02]  /*4800*/  @!P1 IMAD.IADD R0, R9, 0x1, -R14 ;  /* 0x0000000109009824 */ /* 0x000fe400078e0a0e */
[----:B------:R-:W-:Y:S02]  /*4810*/  @!P1 IMAD.IADD R9, R14, 0x1, -R9 ;  /* 0x000000010e099824 */ /* 0x000fe400078e0a09 */
[----:B------:R-:W-:Y:S02]  /*4820*/  @!P1 IMAD R13, R0, R3, R13 ;  /* 0x00000003000d9224 */ /* 0x000fe400078e020d */
[----:B------:R-:W-:Y:S01]  /*4830*/  @!P1 IMAD R8, R9, R10, R8 ;  /* 0x0000000a09089224 */ /* 0x000fe200078e0208 */
[----:B-1----:R-:W-:Y:S06]  /*4840*/  @!P5 BRA `(.L_x_84) ;  /* 0x000000480038d947 */ /* 0x002fec0003800000 */
.L_x_163:
[----:B-1----:R-:W-:Y:S01]  /*4850*/  @!P4 IADD3 R3, P0, PT, R32, 0x580, RZ ;  /* 0x000005802003c810 */ /* 0x002fe20007f1e0ff */
[----:B------:R-:W-:Y:S01]  /*4860*/  VOTEU.ALL UP1, P4 ;  /* 0x0000000000ff7886 */ /* 0x000fe20002020000 */
[----:B------:R-:W-:Y:S01]  /*4870*/  UMOV UR20, 0x0 ;  /* 0x0000000000147882 */ /* 0x000fe20000000000 */
[----:B------:R-:W-:Y:S01]  /*4880*/  UMOV UR21, 0x10000000 ;  /* 0x1000000000157882 */ /* 0x000fe20000000000 */
[----:B------:R-:W-:Y:S01]  /*4890*/  @!P4 R2UR UR9, R3 ;  /* 0x000000000309c2ca */ /* 0x000fe200000e0000 */
[----:B------:R-:W-:Y:S01]  /*48a0*/  @!P4 IMAD.X R0, RZ, RZ, R33, P0 ;  /* 0x000000ffff00c224 */ /* 0x000fe200000e0621 */
[----:B------:R-:W-:Y:S01]  /*48b0*/  @!UP1 UIADD3 UR10, UPT, UPT, UR18, 0x40, URZ ;  /* 0x00000040120a9890 */ /* 0x000fe2000fffe0ff */
[----:B------:R-:W-:Y:S01]  /*48c0*/  ISETP.NE.AND P0, PT, R30, 0x2, PT ;  /* 0x000000021e00780c */ /* 0x000fe20003f05270 */
[----:B------:R-:W-:Y:S01]  /*48d0*/  UMOV UR11, UR19 ;  /* 0x00000013000b7c82 */ /* 0x000fe20008000000 */
[----:B------:R-:W-:Y:S01]  /*48e0*/  UMOV UR12, UR36 ;  /* 0x00000024000c7c82 */ /* 0x000fe20008000000 */
[----:B------:R-:W-:Y:S01]  /*48f0*/  @!P4 R2UR UR8, R0 ;  /* 0x000000000008c2ca */ /* 0x000fe200000e0000 */
[----:B------:R-:W-:Y:S01]  /*4900*/  IMAD.IADD R20, R8, 0x1, R147 ;  /* 0x0000000108147824 */ /* 0x000fe200078e0293 */
[----:B------:R-:W-:Y:S01]  /*4910*/  @P3 R2UR UR36, R28 ;  /* 0x000000001c2432ca */ /* 0x000fe200000e0000 */
[----:B------:R-:W-:Y:S01]  /*4920*/  IMAD.IADD R21, R13, 0x1, R170 ;  /* 0x000000010d157824 */ /* 0x000fe200078e02aa */
[----:B------:R-:W-:Y:S02]  /*4930*/  SEL R0, RZ, 0x1, P0 ;  /* 0x00000001ff007807 */ /* 0x000fe40000000000 */
[----:B------:R-:W-:Y:S01]  /*4940*/  LOP3.LUT R31, R31, 0x1, RZ, 0x3c, !PT ;  /* 0x000000011f1f7812 */ /* 0x000fe200078e3cff */
[----:B------:R-:W-:Y:S01]  /*4950*/  IMAD.U32 R10, RZ, RZ, UR9 ;  /* 0x00000009ff0a7e24 */ /* 0x000fe2000f8e00ff */
[----:B------:R-:W-:Y:S01]  /*4960*/  @!UP1 UIADD3 UR9, UPT, UPT, UR7, 0xc8, URZ ;  /* 0x000000c807099890 */ /* 0x000fe2000fffe0ff */
[----:B------:R-:W-:Y:S02]  /*4970*/  LOP3.LUT R29, R29, R0, RZ, 0x3c, !PT ;  /* 0x000000001d1d7212 */ /* 0x000fe400078e3cff */
[----:B------:R-:W-:Y:S02]  /*4980*/  SEL R30, R30, RZ, P0 ;  /* 0x000000ff1e1e7207 */ /* 0x000fe40000000000 */
[----:B------:R-:W-:Y:S01]  /*4990*/  IMAD.U32 R11, RZ, RZ, UR8 ;  /* 0x00000008ff0b7e24 */ /* 0x000fe2000f8e00ff */
[----:B------:R-:W-:Y:S01]  /*49a0*/  @!P4 R2UR UR14, R10 ;  /* 0x000000000a0ec2ca */ /* 0x000fe200000e0000 */
[----:B------:R-:W-:Y:S01]  /*49b0*/  @!UP1 UIADD3 UR8, UPT, UPT, UR7, 0x2200, URZ ;  /* 0x0000220007089890 */ /* 0x000fe2000fffe0ff */
[----:B------:R-:W-:Y:S02]  /*49c0*/  VOTEU.ALL UP1, P4 ;  /* 0x0000000000ff7886 */ /* 0x000fe40002020000 */
[----:B------:R-:W-:Y:S11]  /*49d0*/  @!P4 R2UR UR15, R11 ;  /* 0x000000000b0fc2ca */ /* 0x000ff600000e0000 */
[----:B------:R-:W-:Y:S02]  /*49e0*/  @!UPT UIADD3 URZ, UPT, UPT, URZ, URZ, URZ ;  /* 0x000000fffffff290 */ /* 0x000fe4000fffe0ff */
[----:B------:R2:W-:Y:S01]  /*49f0*/  @!UP1 UTMALDG.3D [UR8], [UR14], desc[UR20] ;  /* 0x000014080e0095b4 */ /* 0x0005e20008011000 */
[----:B------:R2:W-:Y:S01]  /*4a00*/  @!P4 SYNCS.ARRIVE.TRANS64.RED.A0TR RZ, [UR7+0xc8], R23 ;  /* 0x0000c817ffffc9a7 */ /* 0x0005e20008300407 */
[----:B------:R-:W-:Y:S01]  /*4a10*/  UPLOP3.LUT UP1, UPT, UPT, UPT, UPT, 0x80, 0x8 ;  /* 0x000000000008789c */ /* 0x000fe20003f2f070 */
[----:B------:R-:W-:Y:S01]  /*4a20*/  SYNCS.ARRIVE.TRANS64.RED.A1T0 RZ, [UR13], RZ ;  /* 0x000000ffffff79a7 */ /* 0x000fe2000810040d */
[----:B------:R-:W-:Y:S09]  /*4a30*/  @P3 BRA `(.L_x_85) ;  /* 0xfffffff400503947 */ /* 0x000ff2000383ffff */
[----:B------:R-:W-:-:S04]  /*4a40*/  SHF.L.U32 R3, R31, 0x1f, RZ ;  /* 0x0000001f1f037819 */ /* 0x000fc800000006ff */
[----:B------:R-:W1:Y:S02]  /*4a50*/  SYNCS.PHASECHK.TRANS64.TRYWAIT P0, [UR7+0xd0], R3 ;  /* 0x0000d003ff0075a7 */ /* 0x000e640008001107 */
[----:B-1----:R-:W-:Y:S05]  /*4a60*/  @!P0 BRA `(.L_x_86) ;  /* 0x0000004400c88947 */ /* 0x002fea0003800000 */
.L_x_165:
[----:B-1----:R-:W-:-:S07]  /*4a70*/  MOV R0, UR7 ;  /* 0x0000000700007c02 */ /* 0x002fce0008000f00 */
.L_x_87:
[----:B-1----:R-:W-:-:S04]  /*4a80*/  SHF.L.U32 R3, R31, 0x1f, RZ ;  /* 0x0000001f1f037819 */ /* 0x002fc800000006ff */
[----:B------:R1:W3:Y:S03]  /*4a90*/  SYNCS.PHASECHK.TRANS64.TRYWAIT P0, [R0+URZ+0xd8], R3 ;  /* 0x0000d803000075a7 */ /* 0x0002e600080011ff */
[----:B---3--:R-:W-:Y:S05]  /*4aa0*/  @!P0 NANOSLEEP.SYNCS 0x989680 ;  /* 0x009896800000895d */ /* 0x008fea0003900000 */
[----:B------:R-:W3:Y:S02]  /*4ab0*/  @!P0 SYNCS.PHASECHK.TRANS64 P0, [R0+URZ+0xd8], R3 ;  /* 0x0000d803000085a7 */ /* 0x000ee400080010ff */
[----:B--23--:R-:W-:Y:S05]  /*4ac0*/  @P0 EXIT ;  /* 0x000000000000094d */ /* 0x00cfea0003800000 */
[----:B------:R-:W-:Y:S05]  /*4ad0*/  BRA `(.L_x_87) ;  /* 0xfffffffc00e87947 */ /* 0x000fea000383ffff */
.L_x_76:
[----:B------:R-:W-:-:S06]  /*4ae0*/  UISETP.GE.AND UP1, UPT, UR8, 0x4, UPT ;  /* 0x000000040800788c */ /* 0x000fcc000bf26270 */
[----:B------:R-:W-:-:S13]  /*4af0*/  PLOP3.LUT P0, PT, PT, PT, UP1, 0x80, 0x8 ;  /* 0x000000000008781c */ /* 0x000fda0003f0f018 */
[----:B------:R-:W-:Y:S05]  /*4b00*/  @!P0 EXIT ;  /* 0x000000000000894d */ /* 0x000fea0003800000 */
[----:B------:R-:W-:Y:S01]  /*4b10*/  BAR.SYNC.DEFER_BLOCKING 0x6, 0xa0 ;  /* 0x0182800000007b1d */ /* 0x000fe20000010000 */
[C---:B------:R-:W-:Y:S01]  /*4b20*/  IMAD.SHL.U32 R3, R189.reuse, 0x40, RZ ;  /* 0x00000040bd037824 */ /* 0x040fe200078e00ff */
[C---:B------:R-:W-:Y:S01]  /*4b30*/  LOP3.LUT R193, R189.reuse, 0x60, RZ, 0xc0, !PT ;  /* 0x00000060bdc17812 */ /* 0x040fe200078ec0ff */
[C---:B------:R-:W-:Y:S01]  /*4b40*/  IMAD.SHL.U32 R172, R189.reuse, 0x8, RZ ;  /* 0x00000008bdac7824 */ /* 0x040fe200078e00ff */
[C---:B------:R-:W-:Y:S01]  /*4b50*/  LOP3.LUT R191, R189.reuse, 0x2, RZ, 0xc0, !PT ;  /* 0x00000002bdbf7812 */ /* 0x040fe200078ec0ff */
[----:B------:R-:W-:Y:S01]  /*4b60*/  IMAD.U32 R79, R189, 0x10000, RZ ;  /* 0x00010000bd4f7824 */ /* 0x000fe200078e00ff */
[----:B------:R-:W-:Y:S02]  /*4b70*/  UMOV UR49, 0x400 ;  /* 0x0000040000317882 */ /* 0x000fe40000000000 */
[----:B------:R-:W1:Y:S01]  /*4b80*/  LDC R177, c[0x0][0x370] ;  /* 0x0000dc00ffb17b82 */ /* 0x000e620000000800 */
[----:B------:R-:W-:Y:S01]  /*4b90*/  ULEA UR49, UR37, UR49, 0x18 ;  /* 0x0000003125317291 */ /* 0x000fe2000f8ec0ff */
[----:B------:R-:W-:Y:S01]  /*4ba0*/  LOP3.LUT R5, R3, 0x180, RZ, 0xc0, !PT ;  /* 0x0000018003057812 */ /* 0x000fe200078ec0ff */
[----:B------:R-:W-:Y:S01]  /*4bb0*/  HFMA2 R195, -RZ, RZ, 0, 0 ;  /* 0x00000000ffc37431 */ /* 0x000fe200000001ff */
[----:B------:R-:W-:Y:S01]  /*4bc0*/  LOP3.LUT R79, R79, 0x600000, RZ, 0xc0, !PT ;  /* 0x006000004f4f7812 */ /* 0x000fe200078ec0ff */
[----:B------:R-:W-:Y:S01]  /*4bd0*/  UIADD3 UR4, UPT, UPT, UR49, 0x4200, URZ ;  /* 0x0000420031047890 */ /* 0x000fe2000fffe0ff */
[----:B------:R-:W-:Y:S01]  /*4be0*/  LOP3.LUT R172, R5, 0x30, R172, 0xf8, !PT ;  /* 0x0000003005ac7812 */ /* 0x000fe200078ef8ac */
[----:B------:R-:W-:Y:S01]  /*4bf0*/  IMAD.MOV.U32 R76, RZ, RZ, RZ ;  /* 0x000000ffff4c7224 */ /* 0x000fe200078e00ff */
[----:B------:R-:W2:Y:S01]  /*4c00*/  LDC R74, c[0x0][0xb0c] ;  /* 0x0002c300ff4a7b82 */ /* 0x000ea20000000800 */
[----:B------:R-:W-:-:S02]  /*4c10*/  LOP3.LUT R189, R189, 0x4, RZ, 0xc0, !PT ;  /* 0x00000004bdbd7812 */ /* 0x000fc400078ec0ff */
[----:B------:R-:W-:Y:S02]  /*4c20*/  CS2R R182, SRZ ;  /* 0x0000000000b67805 */ /* 0x000fe4000001ff00 */
[----:B------:R-:W-:Y:S02]  /*4c30*/  LOP3.LUT R172, R172, 0x1e40, R3, 0xf8, !PT ;  /* 0x00001e40acac7812 */ /* 0x000fe400078ef803 */
[----:B------:R-:W-:Y:S02]  /*4c40*/  CS2R R180, SRZ ;  /* 0x0000000000b47805 */ /* 0x000fe4000001ff00 */
[----:B------:R-:W-:Y:S01]  /*4c50*/  IADD3 R188, PT, PT, -R189, 0x2, RZ ;  /* 0x00000002bdbc7810 */ /* 0x000fe20007ffe1ff */
[----:B------:R-:W-:Y:S01]  /*4c60*/  IMAD.MOV R176, RZ, RZ, -R191 ;  /* 0x000000ffffb07224 */ /* 0x000fe200078e0abf */
[----:B------:R-:W-:Y:S01]  /*4c70*/  MOV R192, UR4 ;  /* 0x0000000400c07c02 */ /* 0x000fe20008000f00 */
[----:B------:R-:W4:Y:S01]  /*4c80*/  LDC R174, c[0x0][0xb20] ;  /* 0x0002c800ffae7b82 */ /* 0x000f220000000800 */
[----:B------:R-:W3:Y:S01]  /*4c90*/  LDS R0, [UR49+0x1a0] ;  /* 0x0001a031ff007984 */ /* 0x000ee20008000800 */
[----:B------:R-:W-:Y:S01]  /*4ca0*/  VIADD R190, R172, UR49 ;  /* 0x00000031acbe7c36 */ /* 0x000fe20008000000 */
[----:B------:R-:W1:Y:S01]  /*4cb0*/  LDCU.64 UR52, c[0x0][0x348] ;  /* 0x00006900ff3477ac */ /* 0x000e620008000a00 */
[----:B------:R-:W-:-:S02]  /*4cc0*/  IMAD.MOV R175, RZ, RZ, -R189 ;  /* 0x000000ffffaf7224 */ /* 0x000fc400078e0abd */
[----:B------:R-:W-:Y:S01]  /*4cd0*/  VIADD R190, R190, 0x200 ;  /* 0x00000200bebe7836 */ /* 0x000fe20000000000 */
[----:B------:R-:W1:Y:S01]  /*4ce0*/  LDCU.64 UR38, c[0x0][0x888] ;  /* 0x00011100ff2677ac */ /* 0x000e620008000a00 */
[----:B------:R-:W1:Y:S01]  /*4cf0*/  LDC R73, c[0x0][0xb30] ;  /* 0x0002cc00ff497b82 */ /* 0x000e620000000800 */
[----:B------:R-:W1:Y:S01]  /*4d00*/  LDCU.64 UR44, c[0x0][0x890] ;  /* 0x00011200ff2c77ac */ /* 0x000e620008000a00 */
[----:B------:R-:W-:-:S06]  /*4d10*/  UIADD3 UR48, UPT, UPT, UR49, 0x200, URZ ;  /* 0x0000020031307890 */ /* 0x000fcc000fffe0ff */
[----:B------:R-:W1:Y:S08]  /*4d20*/  LDC.64 R168, c[0x0][0xb10] ;  /* 0x0002c400ffa87b82 */ /* 0x000e700000000a00 */
[----:B------:R-:W1:Y:S08]  /*4d30*/  LDC.64 R70, c[0x0][0xb18] ;  /* 0x0002c600ff467b82 */ /* 0x000e700000000a00 */
[----:B------:R-:W1:Y:S08]  /*4d40*/  LDC.64 R68, c[0x0][0xb28] ;  /* 0x0002ca00ff447b82 */ /* 0x000e700000000a00 */
[----:B------:R-:W1:Y:S01]  /*4d50*/  LDC.64 R166, c[0x0][0x8b0] ;  /* 0x00022c00ffa67b82 */ /* 0x000e620000000a00 */
[----:B---3--:R-:W-:-:S07]  /*4d60*/  IMAD.IADD R79, R0, 0x1, R79 ;  /* 0x00000001004f7824 */ /* 0x008fce00078e024f */
[----:B------:R-:W3:Y:S08]  /*4d70*/  LDC.64 R164, c[0x0][0x8a8] ;  /* 0x00022a00ffa47b82 */ /* 0x000ef00000000a00 */
[----:B--2-4-:R-:W1:Y:S02]  /*4d80*/  LDC R178, c[0x0][0x374] ;  /* 0x0000dd00ffb27b82 */ /* 0x014e640000000800 */
.L_x_114:
[C---:B------:R-:W-:Y:S02]  /*4d90*/  LEA R0, R195.reuse, UR49, 0x3 ;  /* 0x00000031c3007c11 */ /* 0x040fe4000f8e18ff */
[----:B------:R-:W-:Y:S02]  /*4da0*/  SHF.L.U32 R3, R182, 0x1f, RZ ;  /* 0x0000001fb6037819 */ /* 0x000fe400000006ff */
[----:B------:R-:W-:Y:S02]  /*4db0*/  LEA R16, R195, UR49, 0x4 ;  /* 0x00000031c3107c11 */ /* 0x000fe4000f8e20ff */
[----:B------:R-:W2:Y:S02]  /*4dc0*/  SYNCS.PHASECHK.TRANS64.TRYWAIT P0, [R0+URZ+0xf0], R3 ;  /* 0x0000f003000075a7 */ /* 0x000ea400080011ff */
[----:B-12---:R-:W-:Y:S05]  /*4dd0*/  @!P0 BRA `(.L_x_88) ;  /* 0x0000004400048947 */ /* 0x006fea0003800000 */
.L_x_166:
[----:B------:R-:W4:Y:S01]  /*4de0*/  LDC.64 R12, c[0x0][0xb10] ;  /* 0x0002c400ff0c7b82 */ /* 0x000f220000000a00 */
[----:B------:R-:W3:Y:S01]  /*4df0*/  LDS.128 R16, [R16+0x180] ;  /* 0x0001800010107984 */ /* 0x000ee20000000c00 */
[----:B-1----:R-:W-:Y:S01]  /*4e00*/  ISETP.NE.AND P1, PT, R73, 0x1, PT ;  /* 0x000000014900780c */ /* 0x002fe20003f25270 */
[----:B--2---:R-:W-:Y:S01]  /*4e10*/  VIADD R0, R0, 0x100 ;  /* 0x0000010000007836 */ /* 0x004fe20000000000 */
[----:B------:R-:W-:Y:S04]  /*4e20*/  ISETP.GE.AND P0, PT, R72, 0x1, PT ;  /* 0x000000014800780c */ /* 0x000fe80003f06270 */
[----:B------:R-:W1:Y:S01]  /*4e30*/  LDC.64 R10, c[0x0][0xb18] ;  /* 0x0002c600ff0a7b82 */ /* 0x000e620000000a00 */
[----:B------:R-:W-:Y:S01]  /*4e40*/  PRMT R0, RZ, 0x654, R0 ;  /* 0x00000654ff007816 */ /* 0x000fe20000000000 */
[----:B------:R-:W-:Y:S01]  /*4e50*/  @!PT LDS RZ, [RZ] ;  /* 0x00000000fffff984 */ /* 0x000fe20000000800 */
[----:B------:R-:W-:Y:S01]  /*4e60*/  @!PT LDS RZ, [RZ] ;  /* 0x00000000fffff984 */ /* 0x000fe20000000800 */
[----:B------:R-:W-:Y:S01]  /*4e70*/  @!PT LDS RZ, [RZ] ;  /* 0x00000000fffff984 */ /* 0x000fe20000000800 */
[----:B------:R-:W-:Y:S01]  /*4e80*/  @!PT LDS RZ, [RZ] ;  /* 0x00000000fffff984 */ /* 0x000fe20000000800 */
[----:B------:R2:W-:Y:S06]  /*4e90*/  MEMBAR.ALL.CTA ;  /* 0x0000000000007992 */ /* 0x0005ec0000008000 */
[----:B--2---:R-:W2:Y:S01]  /*4ea0*/  FENCE.VIEW.ASYNC.S ;  /* 0x00000000000073c6 */ /* 0x004ea20000000000 */
[----:B------:R-:W1:Y:S08]  /*4eb0*/  @!P1 LDC R14, c[0x0][0xb20] ;  /* 0x0002c800ff0e9b82 */ /* 0x000e700000000800 */
[----:B------:R-:W1:Y:S01]  /*4ec0*/  @!P1 LDC R9, c[0x0][0xb0c] ;  /* 0x0002c300ff099b82 */ /* 0x000e620000000800 */
[----:B--2---:R2:W-:Y:S01]  /*4ed0*/  SYNCS.ARRIVE.TRANS64.RED.A1T0 RZ, [R0+URZ], RZ ;  /* 0x000000ff00ff79a7 */ /* 0x0045e200081004ff */
[----:B---3--:R-:W-:Y:S04]  /*4ee0*/  LOP3.LUT P4, RZ, R18, 0x1, RZ, 0xc0, !PT ;  /* 0x0000000112ff7812 */ /* 0x008fe8000788c0ff */
[----:B------:R-:W-:Y:S09]  /*4ef0*/  P2R R194, PR, RZ, 0x10 ;  /* 0x00000010ffc27803 */ /* 0x000ff20000000000 */
[----:B------:R-:W-:Y:S02]  /*4f00*/  @P4 MOV R77, R16 ;  /* 0x00000010004d4202 */ /* 0x000fe40000000f00 */
[----:B------:R-:W-:Y:S01]  /*4f10*/  @P4 LOP3.LUT R75, R17, 0xffff, RZ, 0xc0, !PT ;  /* 0x0000ffff114b4812 */ /* 0x000fe200078ec0ff */
[----:B--2-4-:R-:W-:Y:S06]  /*4f20*/  @!P0 BRA `(.L_x_89) ;  /* 0x0000000000a48947 */ /* 0x014fec0003800000 */
[----:B------:R-:W-:Y:S01]  /*4f30*/  IMAD.HI.U32 R23, R178, R71, RZ ;  /* 0x00000047b2177227 */ /* 0x000fe200078e00ff */
[----:B------:R-:W-:Y:S02]  /*4f40*/  ISETP.NE.AND P0, PT, R70, 0x1, PT ;  /* 0x000000014600780c */ /* 0x000fe40003f05270 */
[----:B------:R-:W-:Y:S01]  /*4f50*/  ISETP.NE.AND P2, PT, R72, 0x1, PT ;  /* 0x000000014800780c */ /* 0x000fe20003f45270 */
[----:B------:R-:W-:Y:S01]  /*4f60*/  IMAD.HI.U32 R22, R177, R168, RZ ;  /* 0x000000a8b1167227 */ /* 0x000fe200078e00ff */
[----:B------:R-:W-:Y:S02]  /*4f70*/  SHF.R.U32.HI R23, RZ, R174, R23 ;  /* 0x000000aeff177219 */ /* 0x000fe40000011617 */
[----:B------:R-:W-:Y:S01]  /*4f80*/  ISETP.NE.AND P3, PT, R74, 0x1, PT ;  /* 0x000000014a00780c */ /* 0x000fe20003f65270 */
[----:B------:R-:W-:Y:S01]  /*4f90*/  IMAD.HI.U32 R26, R77, R168, RZ ;  /* 0x000000a84d1a7227 */ /* 0x000fe200078e00ff */
[----:B------:R-:W-:Y:S02]  /*4fa0*/  SHF.R.U32.HI R22, RZ, R169, R22 ;  /* 0x000000a9ff167219 */ /* 0x000fe40000011616 */
[----:B------:R-:W-:Y:S01]  /*4fb0*/  SEL R3, R178, R23, !P0 ;  /* 0x00000017b2037207 */ /* 0x000fe20004000000 */
[----:B------:R-:W-:Y:S01]  /*4fc0*/  IMAD.HI.U32 R23, R75, R71, RZ ;  /* 0x000000474b177227 */ /* 0x000fe200078e00ff */
[----:B------:R-:W-:Y:S02]  /*4fd0*/  SEL R7, R177, R22, !P3 ;  /* 0x00000016b1077207 */ /* 0x000fe40005800000 */
[----:B------:R-:W-:Y:S01]  /*4fe0*/  SHF.R.U32.HI R26, RZ, R169, R26 ;  /* 0x000000a9ff1a7219 */ /* 0x000fe2000001161a */
[-C--:B------:R-:W-:Y:S04]  /*4ff0*/  IMAD.HI.U32 R22, R3, R68.reuse, RZ ;  /* 0x0000004403167227 */ /* 0x080fe800078e00ff */
[----:B------:R-:W-:Y:S01]  /*5000*/  IMAD.HI.U32 R24, R7, R68, RZ ;  /* 0x0000004407187227 */ /* 0x000fe200078e00ff */
[-C--:B------:R-:W-:Y:S02]  /*5010*/  @P2 SHF.R.U32.HI R3, RZ, R69.reuse, R22 ;  /* 0x00000045ff032219 */ /* 0x080fe40000011616 */
[----:B------:R-:W-:Y:S02]  /*5020*/  SHF.R.U32.HI R22, RZ, R174, R23 ;  /* 0x000000aeff167219 */ /* 0x000fe40000011617 */
[----:B------:R-:W-:Y:S01]  /*5030*/  @P2 SHF.R.U32.HI R7, RZ, R69, R24 ;  /* 0x00000045ff072219 */ /* 0x000fe20000011618 */
[C---:B------:R-:W-:Y:S01]  /*5040*/  IMAD R2, R72.reuse, R3, RZ ;  /* 0x0000000348027224 */ /* 0x040fe200078e02ff */
[----:B------:R-:W-:Y:S02]  /*5050*/  SEL R5, R75, R22, !P0 ;  /* 0x000000164b057207 */ /* 0x000fe40004000000 */
[----:B------:R-:W-:Y:S01]  /*5060*/  SEL R3, R77, R26, !P3 ;  /* 0x0000001a4d037207 */ /* 0x000fe20005800000 */
[----:B------:R-:W-:Y:S01]  /*5070*/  IMAD R4, R72, R7, RZ ;  /* 0x0000000748047224 */ /* 0x000fe200078e02ff */
[C---:B------:R-:W-:Y:S01]  /*5080*/  ISETP.GE.AND P0, PT, R5.reuse, R2, PT ;  /* 0x000000020500720c */ /* 0x040fe20003f06270 */
[----:B------:R-:W-:Y:S03]  /*5090*/  IMAD.HI.U32 R6, R5, R68, RZ ;  /* 0x0000004405067227 */ /* 0x000fe600078e00ff */
[----:B------:R-:W-:Y:S01]  /*50a0*/  ISETP.GE.OR P0, PT, R3, R4, P0 ;  /* 0x000000040300720c */ /* 0x000fe20000706670 */
[----:B------:R-:W-:Y:S01]  /*50b0*/  IMAD.MOV R4, RZ, RZ, -R3 ;  /* 0x000000ffff047224 */ /* 0x000fe200078e0a03 */
[-C--:B------:R-:W-:Y:S03]  /*50c0*/  SHF.R.U32.HI R6, RZ, R69.reuse, R6 ;  /* 0x00000045ff067219 */ /* 0x080fe60000011606 */
[----:B------:R-:W-:Y:S01]  /*50d0*/  IMAD R77, R74, R4, R77 ;  /* 0x000000044a4d7224 */ /* 0x000fe200078e024d */
[----:B------:R-:W-:Y:S05]  /*50e0*/  SEL R15, R5, R6, !P2 ;  /* 0x00000006050f7207 */ /* 0x000fea0005000000 */
[----:B------:R-:W-:Y:S02]  /*50f0*/  IMAD.MOV R6, RZ, RZ, -R15 ;  /* 0x000000ffff067224 */ /* 0x000fe400078e0a0f */
[C---:B------:R-:W-:Y:S04]  /*5100*/  @!P0 IMAD.HI.U32 R2, R3.reuse, R68, RZ ;  /* 0x0000004403028227 */ /* 0x040fe800078e00ff */
[----:B------:R-:W-:Y:S01]  /*5110*/  IMAD R6, R72, R6, R5 ;  /* 0x0000000648067224 */ /* 0x000fe200078e0205 */
[----:B------:R-:W-:Y:S04]  /*5120*/  @!P0 SHF.R.U32.HI R2, RZ, R69, R2 ;  /* 0x00000045ff028219 */ /* 0x000fe80000011602 */
[----:B------:R-:W-:Y:S02]  /*5130*/  @!P0 SEL R0, R3, R2, !P2 ;  /* 0x0000000203008207 */ /* 0x000fe40005000000 */
[----:B------:R-:W-:Y:S02]  /*5140*/  IADD3 R2, PT, PT, -R5, RZ, RZ ;  /* 0x000000ff05027210 */ /* 0x000fe40007ffe1ff */
[----:B------:R-:W-:Y:S01]  /*5150*/  @!P0 IADD3 R8, PT, PT, R15, -R0, RZ ;  /* 0x800000000f088210 */ /* 0x000fe20007ffe0ff */
[----:B------:R-:W-:Y:S02]  /*5160*/  @!P0 IMAD R0, R7, R6, R0 ;  /* 0x0000000607008224 */ /* 0x000fe400078e0200 */
[----:B------:R-:W-:Y:S02]  /*5170*/  IMAD R75, R70, R2, R75 ;  /* 0x00000002464b7224 */ /* 0x000fe400078e024b */
[----:B------:R-:W-:Y:S02]  /*5180*/  @!P0 IMAD R5, R8, R72, R3 ;  /* 0x0000004808058224 */ /* 0x000fe400078e0203 */
[----:B------:R-:W-:Y:S04]  /*5190*/  @!P0 IMAD.MOV.U32 R3, RZ, RZ, R0 ;  /* 0x000000ffff038224 */ /* 0x000fe800078e0000 */
[----:B------:R-:W-:Y:S02]  /*51a0*/  IMAD R77, R3, R74, R77 ;  /* 0x0000004a034d7224 */ /* 0x000fe400078e024d */
[----:B------:R-:W-:Y:S07]  /*51b0*/  IMAD R75, R5, R70, R75 ;  /* 0x00000046054b7224 */ /* 0x000fee00078e024b */
.L_x_89:
[----:B-1----:R-:W-:Y:S01]  /*51c0*/  @!P1 ISETP.NE.AND P0, PT, R10, 0x1, PT ;  /* 0x000000010a00980c */ /* 0x002fe20003f05270 */
[----:B------:R-:W-:Y:S01]  /*51d0*/  @!P1 IMAD.HI.U32 R0, R77, R12, RZ ;  /* 0x0000000c4d009227 */ /* 0x000fe200078e00ff */
[----:B------:R-:W-:Y:S01]  /*51e0*/  @!P1 ISETP.NE.AND P2, PT, R9, 0x1, PT ;  /* 0x000000010900980c */ /* 0x000fe20003f45270 */
[----:B------:R-:W-:Y:S01]  /*51f0*/  ULOP3.LUT UP0, URZ, UR48, 0x1b0, URZ, 0xc0, !UPT ;  /* 0x000001b030ff7892 */ /* 0x000fe2000f80c0ff */
[----:B------:R-:W-:Y:S01]  /*5200*/  R2UR UR42, R21 ;  /* 0x00000000152a72ca */ /* 0x000fe200000e0000 */
[----:B------:R-:W-:Y:S01]  /*5210*/  @!P1 IMAD.HI.U32 R3, R75, R11, RZ ;  /* 0x0000000b4b039227 */ /* 0x000fe200078e00ff */
[----:B------:R-:W-:Y:S02]  /*5220*/  @!P1 SHF.R.U32.HI R0, RZ, R13, R0 ;  /* 0x0000000dff009219 */ /* 0x000fe40000011600 */
[----:B------:R-:W-:Y:S01]  /*5230*/  R2UR UR41, R20 ;  /* 0x00000000142972ca */ /* 0x000fe200000e0000 */
[----:B------:R-:W-:Y:S01]  /*5240*/  VIADD R195, R195, 0x1 ;  /* 0x00000001c3c37836 */ /* 0x000fe20000000000 */
[----:B------:R-:W-:Y:S02]  /*5250*/  @!P1 SHF.R.U32.HI R2, RZ, R14, R3 ;  /* 0x0000000eff029219 */ /* 0x000fe40000011603 */
[----:B------:R-:W-:Y:S02]  /*5260*/  @!P1 SEL R3, R77, R0, !P2 ;  /* 0x000000004d039207 */ /* 0x000fe40005000000 */
[----:B------:R-:W-:Y:S02]  /*5270*/  @!P1 SEL R2, R75, R2, !P0 ;  /* 0x000000024b029207 */ /* 0x000fe40004000000 */
[----:B------:R-:W-:Y:S01]  /*5280*/  @P4 SHF.R.U32.HI R179, RZ, 0x10, R17 ;  /* 0x00000010ffb34819 */ /* 0x000fe20000011611 */
[----:B------:R-:W-:Y:S02]  /*5290*/  USHF.L.U32 UR42, UR42, 0x7, URZ ;  /* 0x000000072a2a7899 */ /* 0x000fe400080006ff */
[----:B------:R-:W-:Y:S02]  /*52a0*/  @!P1 IMAD.IADD R0, R2, 0x1, -R3 ;  /* 0x0000000102009824 */ /* 0x000fe400078e0a03 */
[----:B------:R-:W-:Y:S01]  /*52b0*/  @!P1 IMAD.IADD R2, R3, 0x1, -R2 ;  /* 0x0000000103029824 */ /* 0x000fe200078e0a02 */
[----:B------:R-:W-:Y:S01]  /*52c0*/  USHF.L.U32 UR41, UR41, 0x7, URZ ;  /* 0x0000000729297899 */ /* 0x000fe200080006ff */
[----:B------:R-:W-:Y:S02]  /*52d0*/  @!P1 IMAD R77, R0, R9, R77 ;  /* 0x00000009004d9224 */ /* 0x000fe400078e024d */
[----:B------:R-:W-:Y:S01]  /*52e0*/  @!P1 IMAD R75, R2, R10, R75 ;  /* 0x0000000a024b9224 */ /* 0x000fe200078e024b */
[----:B------:R-:W-:Y:S08]  /*52f0*/  BRA.U !UP0, `(.L_x_90) ;  /* 0x0000000108407547 */ /* 0x000ff0000b800000 */
[----:B------:R-:W1:Y:S01]  /*5300*/  LDCU.64 UR8, c[0x4][0x80] ;  /* 0x01001000ff0877ac */ /* 0x000e620008000a00 */
[----:B------:R-:W-:Y:S01]  /*5310*/  MOV R3, 0x0 ;  /* 0x0000000000037802 */ /* 0x000fe20000000f00 */
[----:B------:R-:W-:Y:S02]  /*5320*/  HFMA2 R12, -RZ, RZ, 0, 5.9604644775390625e-08 ;  /* 0x00000001ff0c7431 */ /* 0x000fe400000001ff */
[----:B------:R-:W-:Y:S02]  /*5330*/  IMAD.MOV.U32 R8, RZ, RZ, 0x70 ;  /* 0x00000070ff087424 */ /* 0x000fe400078e00ff */
[----:B------:R-:W-:Y:S01]  /*5340*/  IMAD.MOV.U32 R13, RZ, RZ, RZ ;  /* 0x000000ffff0d7224 */ /* 0x000fe200078e00ff */
[----:B------:R-:W2:Y:S01]  /*5350*/  LDCU.64 UR6, c[0x4][0x88] ;  /* 0x01001100ff0677ac */ /* 0x000ea20008000a00 */
[----:B------:R-:W3:Y:S01]  /*5360*/  LDC.64 R2, c[0x4][R3] ;  /* 0x0100000003027b82 */ /* 0x000ee20000000a00 */
[----:B------:R-:W4:Y:S01]  /*5370*/  LDCU.64 UR4, c[0x4][0x8] ;  /* 0x01000100ff0477ac */ /* 0x000f220008000a00 */
[----:B-1----:R-:W-:Y:S01]  /*5380*/  MOV R5, UR9 ;  /* 0x0000000900057c02 */ /* 0x002fe20008000f00 */
[----:B------:R-:W-:Y:S01]  /*5390*/  IMAD.U32 R4, RZ, RZ, UR8 ;  /* 0x00000008ff047e24 */ /* 0x000fe2000f8e00ff */
[----:B--2---:R-:W-:Y:S01]  /*53a0*/  MOV R7, UR7 ;  /* 0x0000000700077c02 */ /* 0x004fe20008000f00 */
[----:B------:R-:W-:Y:S01]  /*53b0*/  IMAD.U32 R6, RZ, RZ, UR6 ;  /* 0x00000006ff067e24 */ /* 0x000fe2000f8e00ff */
[----:B----4-:R-:W-:Y:S01]  /*53c0*/  MOV R11, UR5 ;  /* 0x00000005000b7c02 */ /* 0x010fe20008000f00 */
[----:B------:R-:W-:Y:S02]  /*53d0*/  IMAD.U32 R10, RZ, RZ, UR4 ;  /* 0x00000004ff0a7e24 */ /* 0x000fe4000f8e00ff */
[----:B------:R-:W-:Y:S07]  /*53e0*/  LEPC R20, `(.L_x_90) ;  /* 0x000000001014794e */ /* 0x000fee0000000000 */
[----:B---3-5:R-:W-:Y:S05]  /*53f0*/  CALL.ABS.NOINC R2 ;  /* 0x0000000002007343 */ /* 0x028fea0003c00000 */
.L_x_90:
[----:B------:R-:W-:Y:S01]  /*5400*/  LOP3.LUT P0, RZ, R192, 0x1b0, RZ, 0xc0, !PT ;  /* 0x000001b0c0ff7812 */ /* 0x000fe2000780c0ff */
[----:B------:R-:W-:Y:S11]  /*5410*/  BSSY.RECONVERGENT B6, `(.L_x_91) ;  /* 0x0000013000067945 */ /* 0x000ff60003800200 */
[----:B------:R-:W-:Y:S01]  /*5420*/  @!UPT UIADD3 URZ, UPT, UPT, URZ, URZ, URZ ;  /* 0x000000fffffff290 */ /* 0x000fe2000fffe0ff */
[----:B------:R-:W-:Y:S05]  /*5430*/  @!P0 BRA `(.L_x_92) ;  /* 0x0000000000408947 */ /* 0x000fea0003800000 */
        /* <DEDUP_REMOVED lines=16> */
.L_x_92:
[----:B------:R-:W-:Y:S05]  /*5540*/  BSYNC.RECONVERGENT B6 ;  /* 0x0000000000067941 */ /* 0x000fea0003800200 */
.L_x_91:
[----:B------:R-:W-:Y:S01]  /*5550*/  ISETP.NE.U32.AND P4, PT, R166, RZ, PT ;  /* 0x000000ffa600720c */ /* 0x000fe20003f85070 */
[----:B------:R-:W-:Y:S01]  /*5560*/  UISETP.NE.AND UP2, UPT, UR50, URZ, UPT ;  /* 0x000000ff3200728c */ /* 0x000fe2000bf45270 */
[----:B------:R-:W-:Y:S01]  /*5570*/  ISETP.NE.U32.AND P2, PT, RZ, UR38, PT ;  /* 0x00000026ff007c0c */ /* 0x000fe2000bf45070 */
[----:B------:R-:W-:Y:S01]  /*5580*/  UISETP.NE.U32.AND UP1, UPT, UR44, URZ, UPT ;  /* 0x000000ff2c00728c */ /* 0x000fe2000bf25070 */
[----:B------:R-:W-:Y:S01]  /*5590*/  ISETP.NE.AND.EX P4, PT, R167, RZ, PT, P4 ;  /* 0x000000ffa700720c */ /* 0x000fe20003f85340 */
[----:B------:R-:W-:Y:S01]  /*55a0*/  UPLOP3.LUT UP0, UPT, UPT, UPT, UPT, 0x40, 0x4 ;  /* 0x000000000004789c */ /* 0x000fe20003f0e870 */
[----:B------:R-:W-:Y:S01]  /*55b0*/  ISETP.NE.AND.EX P2, PT, RZ, UR39, PT, P2 ;  /* 0x00000027ff007c0c */ /* 0x000fe2000bf45320 */
[----:B------:R-:W-:Y:S01]  /*55c0*/  UISETP.NE.AND.EX UP1, UPT, UR45, URZ, UPT, UP1 ;  /* 0x000000ff2d00728c */ /* 0x000fe2000bf25310 */
[----:B------:R-:W-:Y:S04]  /*55d0*/  PLOP3.LUT P1, PT, PT, PT, UP2, 0x80, 0x8 ;  /* 0x000000000008781c */ /* 0x000fe80003f2f028 */
[----:B------:R-:W-:Y:S06]  /*55e0*/  @UP2 UPLOP3.LUT UP0, UPT, UPT, UPT, UP1, 0x80, 0x8 ;  /* 0x000000000008289c */ /* 0x000fec0003f0f010 */
[----:B------:R-:W-:Y:S01]  /*55f0*/  PLOP3.LUT P0, PT, PT, PT, UP0, 0x80, 0x8 ;  /* 0x000000000008781c */ /* 0x000fe20003f0f008 */
[----:B------:R-:W-:Y:S01]  /*5600*/  @!UPT UIADD3 URZ, UPT, UPT, URZ, URZ, URZ ;  /* 0x000000fffffff290 */ /* 0x000fe2000fffe0ff */
[----:B------:R-:W-:Y:S11]  /*5610*/  BRA.U !UP1, `(.L_x_93) ;  /* 0x0000000109387547 */ /* 0x000ff6000b800000 */
[----:B------:R-:W-:Y:S01]  /*5620*/  UISETP.NE.U32.AND UP0, UPT, UR38, URZ, UPT ;  /* 0x000000ff2600728c */ /* 0x000fe2000bf05070 */
[----:B------:R-:W-:Y:S02]  /*5630*/  HFMA2 R0, -RZ, RZ, 0, 5.9604644775390625e-08 ;  /* 0x00000001ff007431 */ /* 0x000fe400000001ff */
[----:B------:R-:W-:Y:S01]  /*5640*/  IMAD.MOV.U32 R171, RZ, RZ, 0x1 ;  /* 0x00000001ffab7424 */ /* 0x000fe200078e00ff */
[----:B------:R-:W-:Y:S06]  /*5650*/  UISETP.NE.AND.EX UP0, UPT, UR39, URZ, UPT, UP0 ;  /* 0x000000ff2700728c */ /* 0x000fec000bf05300 */
[----:B------:R-:W-:Y:S05]  /*5660*/  PLOP3.LUT P3, PT, PT, PT, UP0, 0x80, 0x8 ;  /* 0x000000000008781c */ /* 0x000fea0003f6f008 */
[----:B------:R-:W1:Y:S01]  /*5670*/  @UP0 LDCU.64 UR6, c[0x0][0x888] ;  /* 0x00011100ff0607ac */ /* 0x000e620008000a00 */
[----:B------:R-:W-:Y:S07]  /*5680*/  @UP0 UIMAD UR4, UR36, UR44, URZ ;  /* 0x0000002c240402a4 */ /* 0x000fee000f8e02ff */
[----:B------:R-:W-:Y:S01]  /*5690*/  @!P3 PRMT R171, R0, 0x7610, R171 ;  /* 0x0000761000abb816 */ /* 0x000fe200000000ab */
[----:B-1----:R-:W-:Y:S03]  /*56a0*/  @UP0 UIMAD.WIDE UR6, UR4, 0x4, UR6 ;  /* 0x00000004040608a5 */ /* 0x002fe6000f8e0206 */
[----:B------:R-:W1:Y:S03]  /*56b0*/  @!UP0 LDCU UR4, c[0x0][0x880] ;  /* 0x00011000ff0487ac */ /* 0x000e660008000800 */
[----:B------:R-:W-:Y:S01]  /*56c0*/  IMAD.U32 R2, RZ, RZ, UR6 ;  /* 0x00000006ff027e24 */ /* 0x000fe2000f8e00ff */
[----:B------:R-:W-:Y:S05]  /*56d0*/  MOV R3, UR7 ;  /* 0x0000000700037c02 */ /* 0x000fea0008000f00 */
[----:B-----5:R2:W5:Y:S02]  /*56e0*/  @P3 LDG.E R81, desc[UR46][R2.64] ;  /* 0x0000002e02513981 */ /* 0x020564000c1e1900 */
[----:B-12---:R-:W-:Y:S02]  /*56f0*/  @!P3 IMAD.U32 R81, RZ, RZ, UR4 ;  /* 0x00000004ff51be24 */ /* 0x006fe4000f8e00ff */
.L_x_93:
[----:B------:R-:W-:Y:S05]  /*5700*/  @!P4 BRA `(.L_x_94) ;  /* 0x000000000020c947 */ /* 0x000fea0003800000 */
[----:B------:R-:W-:Y:S04]  /*5710*/  ISETP.NE.U32.AND P3, PT, R164, RZ, PT ;  /* 0x000000ffa400720c */ /* 0x000fe80003f65070 */
[----:B------:R-:W-:Y:S11]  /*5720*/  ISETP.NE.AND.EX P3, PT, R165, RZ, PT, P3 ;  /* 0x000000ffa500720c */ /* 0x000ff60003f65330 */
[----:B------:R-:W-:Y:S02]  /*5730*/  @!UPT UIADD3 URZ, UPT, UPT, URZ, URZ, URZ ;  /* 0x000000fffffff290 */ /* 0x000fe4000fffe0ff */
[----:B------:R-:W1:Y:S01]  /*5740*/  @P3 LDC.64 R2, c[0x0][0x8a8] ;  /* 0x00022a00ff023b82 */ /* 0x000e620000000a00 */
[----:B------:R-:W-:Y:S04]  /*5750*/  @P3 IMAD R0, R166, UR36, RZ ;  /* 0x00000024a6003c24 */ /* 0x000fe8000f8e02ff */
[----:B-1----:R-:W-:Y:S05]  /*5760*/  @P3 IMAD.WIDE R2, R0, 0x4, R2 ;  /* 0x0000000400023825 */ /* 0x002fea00078e0202 */
[----:B-----5:R1:W5:Y:S02]  /*5770*/  @P3 LDG.E R78, desc[UR46][R2.64] ;  /* 0x0000002e024e3981 */ /* 0x020364000c1e1900 */
[----:B-1----:R-:W2:Y:S02]  /*5780*/  @!P3 LDC R78, c[0x0][0x8a0] ;  /* 0x00022800ff4ebb82 */ /* 0x002ea40000000800 */
.L_x_94:
[----:B-----5:R-:W-:Y:S01]  /*5790*/  FSETP.NEU.AND P4, PT, R81, RZ, PT ;  /* 0x000000ff5100720b */ /* 0x020fe20003f8d000 */
[----:B------:R-:W-:Y:S01]  /*57a0*/  BSSY B1, `(.L_x_95) ;  /* 0x0000047000017945 */ /* 0x000fe20003800000 */
[----:B------:R-:W-:Y:S01]  /*57b0*/  SEL R5, RZ, 0xffffffff, P2 ;  /* 0xffffffffff057807 */ /* 0x000fe20001000000 */
[----:B------:R-:W-:Y:S01]  /*57c0*/  IMAD.MOV.U32 R208, RZ, RZ, 0x1 ;  /* 0x00000001ffd07424 */ /* 0x000fe200078e00ff */
[----:B------:R-:W-:Y:S01]  /*57d0*/  LOP3.LUT P3, RZ, R171, 0xff, RZ, 0xc0, !PT ;  /* 0x000000ffabff7812 */ /* 0x000fe2000786c0ff */
[C---:B------:R-:W-:Y:S01]  /*57e0*/  IMAD R80, R76.reuse, 0x80, R79 ;  /* 0x000000804c507824 */ /* 0x040fe200078e024f */
[----:B------:R-:W-:Y:S02]  /*57f0*/  @P1 SEL R0, RZ, 0xffffffff, P4 ;  /* 0xffffffffff001807 */ /* 0x000fe40002000000 */
[----:B------:R-:W-:Y:S02]  /*5800*/  CS2R R162, SRZ ;  /* 0x0000000000a27805 */ /* 0x000fe4000001ff00 */
[----:B------:R-:W-:Y:S02]  /*5810*/  LEA R3, R181, UR49, 0x3 ;  /* 0x00000031b5037c11 */ /* 0x000fe4000f8e18ff */
[----:B------:R-:W-:Y:S02]  /*5820*/  CS2R R160, SRZ ;  /* 0x0000000000a07805 */ /* 0x000fe4000001ff00 */
[----:B------:R-:W-:Y:S02]  /*5830*/  @P0 SEL R0, R5, R0, !P3 ;  /* 0x0000000005000207 */ /* 0x000fe40005800000 */
[----:B------:R-:W-:Y:S02]  /*5840*/  CS2R R158, SRZ ;  /* 0x00000000009e7805 */ /* 0x000fe4000001ff00 */
[----:B------:R-:W-:Y:S02]  /*5850*/  LEA R207, R76, UR49, 0x3 ;  /* 0x000000314ccf7c11 */ /* 0x000fe4000f8e18ff */
[----:B------:R-:W-:Y:S02]  /*5860*/  CS2R R156, SRZ ;  /* 0x00000000009c7805 */ /* 0x000fe4000001ff00 */
[----:B------:R-:W-:Y:S02]  /*5870*/  @P1 LOP3.LUT R0, R0, 0x1, RZ, 0xc0, !PT ;  /* 0x0000000100001812 */ /* 0x000fe400078ec0ff */
[----:B------:R-:W-:Y:S02]  /*5880*/  CS2R R154, SRZ ;  /* 0x00000000009a7805 */ /* 0x000fe4000001ff00 */
[----:B------:R-:W-:Y:S02]  /*5890*/  SHF.L.U32 R2, R183, 0x1f, RZ ;  /* 0x0000001fb7027819 */ /* 0x000fe400000006ff */
[----:B------:R-:W-:Y:S02]  /*58a0*/  CS2R R152, SRZ ;  /* 0x0000000000987805 */ /* 0x000fe4000001ff00 */
[----:B------:R-:W-:Y:S02]  /*58b0*/  ISETP.NE.U32.OR P6, PT, R0, 0x1, !P1 ;  /* 0x000000010000780c */ /* 0x000fe40004fc5470 */
[----:B------:R-:W-:Y:S02]  /*58c0*/  CS2R R150, SRZ ;  /* 0x0000000000967805 */ /* 0x000fe4000001ff00 */
[----:B------:R-:W-:Y:S02]  /*58d0*/  PLOP3.LUT P2, PT, PT, PT, UP1, 0x80, 0x8 ;  /* 0x000000000008781c */ /* 0x000fe40003f4f018 */
[----:B------:R-:W-:Y:S02]  /*58e0*/  CS2R R148, SRZ ;  /* 0x0000000000947805 */ /* 0x000fe4000001ff00 */
[----:B------:R-:W-:Y:S02]  /*58f0*/  SEL R0, RZ, 0xffffffff, P4 ;  /* 0xffffffffff007807 */ /* 0x000fe40002000000 */
[----:B------:R-:W-:Y:S03]  /*5900*/  P2R R184, PR, RZ, 0x40 ;  /* 0x00000040ffb87803 */ /* 0x000fe60000000000 */
[----:B------:R-:W-:Y:S04]  /*5910*/  @P6 SHF.L.U32 R4, R180, 0x1f, RZ ;  /* 0x0000001fb4046819 */ /* 0x000fe800000006ff */
[----:B------:R-:W-:Y:S01]  /*5920*/  @P2 SEL R0, R5, R0, !P3 ;  /* 0x0000000005002207 */ /* 0x000fe20005800000 */
[----:B------:R-:W1:Y:S03]  /*5930*/  @P6 SYNCS.PHASECHK.TRANS64.TRYWAIT P1, [R3+URZ+0xc0], R4 ;  /* 0x0000c004030065a7 */ /* 0x000e6600080211ff */
[----:B------:R-:W-:Y:S04]  /*5940*/  LOP3.LUT R0, R0, 0x1, RZ, 0xc0, !PT ;  /* 0x0000000100007812 */ /* 0x000fe800078ec0ff */
[----:B------:R-:W-:Y:S04]  /*5950*/  ISETP.NE.U32.AND P5, PT, R0, 0x1, PT ;  /* 0x000000010000780c */ /* 0x000fe80003fa5070 */
[----:B------:R-:W-:Y:S01]  /*5960*/  P2R R209, PR, RZ, 0x20 ;  /* 0x00000020ffd17803 */ /* 0x000fe20000000000 */
[----:B------:R3:W4:Y:S01]  /*5970*/  SYNCS.PHASECHK.TRANS64.TRYWAIT P0, [R207+URZ+0x110], R2 ;  /* 0x00011002cf0075a7 */ /* 0x00072200080011ff */
[----:B-1----:R-:W-:Y:S01]  /*5980*/  @P6 SEL R208, RZ, 0x1, !P1 ;  /* 0x00000001ffd06807 */ /* 0x002fe20004800000 */
[----:B---3--:R-:W-:Y:S06]  /*5990*/  @!P6 BRA `(.L_x_96) ;  /* 0x00000000009ce947 */ /* 0x008fec0003800000 */
[----:B------:R-:W-:Y:S01]  /*59a0*/  @P5 IMAD R6, R181, 0x2000, R190 ;  /* 0x00002000b5065824 */ /* 0x000fe200078e02be */
[----:B------:R-:W-:Y:S01]  /*59b0*/  ISETP.NE.AND P1, PT, R208, RZ, PT ;  /* 0x000000ffd000720c */ /* 0x000fe20003f25270 */
[----:B------:R-:W-:Y:S01]  /*59c0*/  BSSY B0, `(.L_x_97) ;  /* 0x0000010000007945 */ /* 0x000fe20003800000 */
[----:B------:R-:W-:Y:S01]  /*59d0*/  CS2R R150, SRZ ;  /* 0x0000000000967805 */ /* 0x000fe2000001ff00 */
[--C-:B------:R-:W-:Y:S01]  /*59e0*/  @P5 IMAD R7, R191, -0x10, R6.reuse ;  /* 0xfffffff0bf075824 */ /* 0x100fe200078e0206 */
[----:B------:R-:W-:Y:S01]  /*59f0*/  CS2R R148, SRZ ;  /* 0x0000000000947805 */ /* 0x000fe2000001ff00 */
[----:B------:R-:W-:Y:S01]  /*5a00*/  @P5 IMAD R5, R189, -0x10, R6 ;  /* 0xfffffff0bd055824 */ /* 0x000fe200078e0206 */
[----:B------:R-:W-:Y:S01]  /*5a10*/  CS2R R158, SRZ ;  /* 0x00000000009e7805 */ /* 0x000fe2000001ff00 */
[----:B------:R-:W-:Y:S01]  /*5a20*/  @P5 IMAD R4, R188, 0x10, R7 ;  /* 0x00000010bc045824 */ /* 0x000fe200078e0207 */
[----:B------:R-:W-:Y:S02]  /*5a30*/  CS2R R156, SRZ ;  /* 0x00000000009c7805 */ /* 0x000fe4000001ff00 */
[----:B------:R-:W-:Y:S02]  /*5a40*/  CS2R R154, SRZ ;  /* 0x00000000009a7805 */ /* 0x000fe4000001ff00 */
[----:B------:R-:W-:Y:S02]  /*5a50*/  CS2R R152, SRZ ;  /* 0x0000000000987805 */ /* 0x000fe4000001ff00 */
[----:B------:R-:W-:Y:S02]  /*5a60*/  CS2R R162, SRZ ;  /* 0x0000000000a27805 */ /* 0x000fe4000001ff00 */
[----:B------:R-:W-:Y:S01]  /*5a70*/  CS2R R160, SRZ ;  /* 0x0000000000a07805 */ /* 0x000fe2000001ff00 */
[----:B------:R-:W-:Y:S06]  /*5a80*/  @P1 BRA `(.L_x_98) ;  /* 0x00000000000c1947 */ /* 0x000fec0003800000 */
[----:B------:R-:W-:Y:S04]  /*5a90*/  SHF.L.U32 R0, R180, 0x1f, RZ ;  /* 0x0000001fb4007819 */ /* 0x000fe800000006ff */
[----:B------:R-:W1:Y:S02]  /*5aa0*/  SYNCS.PHASECHK.TRANS64.TRYWAIT P1, [R3+URZ+0xc0], R0 ;  /* 0x0000c000030075a7 */ /* 0x000e6400080211ff */
[----:B-1----:R-:W-:Y:S05]  /*5ab0*/  @!P1 BRA `(.L_x_99) ;  /* 0x0000003400e09947 */ /* 0x002fea0003800000 */
.L_x_98:
[----:B------:R-:W-:Y:S05]  /*5ac0*/  BSYNC B0 ;  /* 0x0000000000007941 */ /* 0x000fea0003800000 */
.L_x_97:
[----:B------:R-:W-:Y:S01]  /*5ad0*/  ISETP.NE.AND P1, PT, R209, RZ, PT ;  /* 0x000000ffd100720c */ /* 0x000fe20003f25270 */
[----:B-1----:R-:W-:Y:S02]  /*5ae0*/  VIADD R3, R3, 0xd0 ;  /* 0x000000d003037836 */ /* 0x002fe40000000000 */
[----:B------:R-:W-:Y:S02]  /*5af0*/  IMAD.U32 R0, RZ, RZ, UR37 ;  /* 0x00000025ff007e24 */ /* 0x000fe4000f8e00ff */
[----:B------:R-:W-:Y:S03]  /*5b00*/  VIADD R181, R181, 0x1 ;  /* 0x00000001b5b57836 */ /* 0x000fe60000000000 */
[----:B------:R-:W-:Y:S05]  /*5b10*/  PRMT R0, R0, 0x654, R3 ;  /* 0x0000065400007816 */ /* 0x000fea0000000003 */
[----:B------:R1:W3:Y:S04]  /*5b20*/  @P1 LDS.128 R148, [R6] ;  /* 0x0000000006941984 */ /* 0x0002e80000000c00 */
[----:B------:R1:W1:Y:S04]  /*5b30*/  @P1 LDS.128 R156, [R5+0x20] ;  /* 0x00002000059c1984 */ /* 0x0002680000000c00 */
[----:B------:R1:W1:Y:S04]  /*5b40*/  @P1 LDS.128 R152, [R7+0x10] ;  /* 0x0000100007981984 */ /* 0x0002680000000c00 */
[----:B------:R1:W1:Y:S01]  /*5b50*/  @P1 LDS.128 R160, [R4+0x10] ;  /* 0x0000100004a01984 */ /* 0x0002620000000c00 */
[C---:B------:R-:W-:Y:S01]  /*5b60*/  ISETP.NE.AND P1, PT, R181.reuse, 0x2, PT ;  /* 0x00000002b500780c */ /* 0x040fe20003f25270 */
[----:B------:R-:W-:Y:S01]  /*5b70*/  @!PT LDS RZ, [RZ] ;  /* 0x00000000fffff984 */ /* 0x000fe20000000800 */
[----:B------:R-:W-:Y:S01]  /*5b80*/  @!PT LDS RZ, [RZ] ;  /* 0x00000000fffff984 */ /* 0x000fe20000000800 */
[----:B------:R-:W-:Y:S01]  /*5b90*/  @!PT LDS RZ, [RZ] ;  /* 0x00000000fffff984 */ /* 0x000fe20000000800 */
[----:B------:R-:W-:Y:S01]  /*5ba0*/  @!PT LDS RZ, [RZ] ;  /* 0x00000000fffff984 */ /* 0x000fe20000000800 */
[----:B------:R5:W-:Y:S06]  /*5bb0*/  MEMBAR.ALL.CTA ;  /* 0x0000000000007992 */ /* 0x000bec0000008000 */
[----:B-----5:R-:W5:Y:S01]  /*5bc0*/  FENCE.VIEW.ASYNC.S ;  /* 0x00000000000073c6 */ /* 0x020f620000000000 */
[----:B------:R-:W-:Y:S02]  /*5bd0*/  SEL R3, RZ, 0x1, P1 ;  /* 0x00000001ff037807 */ /* 0x000fe40000800000 */
[----:B------:R-:W-:Y:S02]  /*5be0*/  SEL R181, R181, RZ, P1 ;  /* 0x000000ffb5b57207 */ /* 0x000fe40000800000 */
[----:B------:R-:W-:Y:S01]  /*5bf0*/  LOP3.LUT R180, R180, R3, RZ, 0x3c, !PT ;  /* 0x00000003b4b47212 */ /* 0x000fe200078e3cff */
[----:B-----5:R1:W-:Y:S06]  /*5c00*/  SYNCS.ARRIVE.TRANS64.RED.A1T0 RZ, [R0+URZ], RZ ;  /* 0x000000ff00ff79a7 */ /* 0x0203ec00081004ff */
.L_x_96:
[----:B------:R-:W-:Y:S05]  /*5c10*/  BSYNC B1 ;  /* 0x0000000000017941 */ /* 0x000fea0003800000 */
.L_x_95:
[----:B-1----:R-:W-:Y:S04]  /*5c20*/  SHF.R.U32.HI R0, RZ, 0x15, R80 ;  /* 0x00000015ff007819 */ /* 0x002fe80000011650 */
[----:B------:R-:W-:Y:S01]  /*5c30*/  LOP3.LUT P1, RZ, R0, 0x3, R173, 0x48, !PT ;  /* 0x0000000300ff7812 */ /* 0x000fe200078248ad */
[----:B------:R-:W-:Y:S01]  /*5c40*/  @!UPT UIADD3 URZ, UPT, UPT, URZ, URZ, URZ ;  /* 0x000000fffffff290 */ /* 0x000fe2000fffe0ff */
[----:B----4-:R-:W-:Y:S11]  /*5c50*/  @P0 BRA `(.L_x_100) ;  /* 0x0000000000080947 */ /* 0x010ff60003800000 */
[----:B------:R-:W1:Y:S02]  /*5c60*/  SYNCS.PHASECHK.TRANS64.TRYWAIT P0, [R207+URZ+0x110], R2 ;  /* 0x00011002cf0075a7 */ /* 0x000e6400080011ff */
[----:B-1----:R-:W-:Y:S05]  /*5c70*/  @!P0 BRA `(.L_x_101) ;  /* 0x0000003400848947 */ /* 0x002fea0003800000 */
.L_x_100:
[----:B------:R-:W-:Y:S04]  /*5c80*/  BSSY.RECONVERGENT B6, `(.L_x_102) ;  /* 0x0000012000067945 */ /* 0x000fe80003800200 */
[----:B------:R-:W-:Y:S05]  /*5c90*/  @!P1 BRA `(.L_x_103) ;  /* 0x0000000000409947 */ /* 0x000fea0003800000 */
[----:B------:R-:W4:Y:S01]  /*5ca0*/  LDCU.64 UR8, c[0x4][0x70] ;  /* 0x01000e00ff0877ac */ /* 0x000f220008000a00 */
[----:B------:R-:W-:Y:S01]  /*5cb0*/  MOV R3, 0x0 ;  /* 0x0000000000037802 */ /* 0x000fe20000000f00 */
[----:B------:R-:W-:Y:S02]  /*5cc0*/  HFMA2 R12, -RZ, RZ, 0, 5.9604644775390625e-08 ;  /* 0x00000001ff0c7431 */ /* 0x000fe400000001ff */
[----:B------:R-:W-:Y:S02]  /*5cd0*/  IMAD.MOV.U32 R8, RZ, RZ, 0x192 ;  /* 0x00000192ff087424 */ /* 0x000fe400078e00ff */
[----:B------:R-:W-:Y:S01]  /*5ce0*/  IMAD.MOV.U32 R13, RZ, RZ, RZ ;  /* 0x000000ffff0d7224 */ /* 0x000fe200078e00ff */
[----:B------:R-:W5:Y:S01]  /*5cf0*/  LDCU.64 UR6, c[0x4][0x78] ;  /* 0x01000f00ff0677ac */ /* 0x000f620008000a00 */
[----:B-1----:R-:W1:Y:S01]  /*5d00*/  LDC.64 R2, c[0x4][R3] ;  /* 0x0100000003027b82 */ /* 0x002e620000000a00 */
[----:B------:R-:W2:Y:S01]  /*5d10*/  LDCU.64 UR4, c[0x4][0x10] ;  /* 0x01000200ff0477ac */ /* 0x000ea20008000a00 */
[----:B----4-:R-:W-:Y:S01]  /*5d20*/  MOV R5, UR9 ;  /* 0x0000000900057c02 */ /* 0x010fe20008000f00 */
[----:B------:R-:W-:Y:S01]  /*5d30*/  IMAD.U32 R4, RZ, RZ, UR8 ;  /* 0x00000008ff047e24 */ /* 0x000fe2000f8e00ff */
[----:B-----5:R-:W-:Y:S01]  /*5d40*/  MOV R7, UR7 ;  /* 0x0000000700077c02 */ /* 0x020fe20008000f00 */
[----:B------:R-:W-:Y:S01]  /*5d50*/  IMAD.U32 R6, RZ, RZ, UR6 ;  /* 0x00000006ff067e24 */ /* 0x000fe2000f8e00ff */
[----:B--2---:R-:W-:Y:S01]  /*5d60*/  MOV R11, UR5 ;  /* 0x00000005000b7c02 */ /* 0x004fe20008000f00 */
[----:B------:R-:W-:Y:S02]  /*5d70*/  IMAD.U32 R10, RZ, RZ, UR4 ;  /* 0x00000004ff0a7e24 */ /* 0x000fe4000f8e00ff */
[----:B------:R-:W-:Y:S07]  /*5d80*/  LEPC R20, `(.L_x_103) ;  /* 0x000000001014794e */ /* 0x000fee0000000000 */
[----:B-1-3--:R-:W-:Y:S05]  /*5d90*/  CALL.ABS.NOINC R2 ;  /* 0x0000000002007343 */ /* 0x00afea0003c00000 */
.L_x_103:
[----:B------:R-:W-:Y:S05]  /*5da0*/  BSYNC.RECONVERGENT B6 ;  /* 0x0000000000067941 */ /* 0x000fea0003800200 */
.L_x_102:
[-C--:B---3--:R-:W-:Y:S01]  /*5db0*/  F2FP.F16.E4M3.UNPACK_B R83, R148.reuse ;  /* 0x00000094ff53723e */ /* 0x088fe200020006ff */
[----:B------:R-:W-:Y:S05]  /*5dc0*/  WARPSYNC.ALL ;  /* 0x0000000000007948 */ /* 0x000fea0003800000 */
[----:B------:R-:W-:Y:S01]  /*5dd0*/  R2UR UR4, R80 ;  /* 0x00000000500472ca */ /* 0x000fe200000e0000 */
[--C-:B------:R-:W-:Y:S01]  /*5de0*/  HADD2.F32 R82, -RZ, R83.reuse.H0_H0 ;  /* 0x20000053ff527230 */ /* 0x100fe20000004100 */
[----:B------:R-:W-:Y:S01]  /*5df0*/  F2FP.F16.E4M3.UNPACK_B R85, R148.H1 ;  /* 0x00000094ff55723e */ /* 0x000fe200030006ff */
[----:B------:R-:W-:Y:S01]  /*5e00*/  HADD2.F32 R83, -RZ, R83.H1_H1 ;  /* 0x30000053ff537230 */ /* 0x000fe20000004100 */
[-C--:B------:R-:W-:Y:S01]  /*5e10*/  F2FP.F16.E4M3.UNPACK_B R87, R149.reuse ;  /* 0x00000095ff57723e */ /* 0x080fe200020006ff */
[----:B------:R-:W-:Y:S01]  /*5e20*/  BSSY.RECONVERGENT B0, `(.L_x_104) ;  /* 0x000011d000007945 */ /* 0x000fe20003800200 */
[----:B------:R-:W-:Y:S01]  /*5e30*/  F2FP.F16.E4M3.UNPACK_B R89, R149.H1 ;  /* 0x00000095ff59723e */ /* 0x000fe200030006ff */
[----:B------:R-:W-:Y:S01]  /*5e40*/  HADD2.F32 R84, -RZ, R85.H0_H0 ;  /* 0x20000055ff547230 */ /* 0x000fe20000004100 */
[-C--:B------:R-:W-:Y:S01]  /*5e50*/  F2FP.F16.E4M3.UNPACK_B R91, R150.reuse ;  /* 0x00000096ff5b723e */ /* 0x080fe200020006ff */
[----:B------:R-:W-:Y:S01]  /*5e60*/  HADD2.F32 R88, -RZ, R87.H1_H1 ;  /* 0x30000057ff587230 */ /* 0x000fe20000004100 */
[----:B------:R-:W-:Y:S01]  /*5e70*/  F2FP.F16.E4M3.UNPACK_B R93, R150.H1 ;  /* 0x00000096ff5d723e */ /* 0x000fe200030006ff */
[----:B------:R-:W-:Y:S01]  /*5e80*/  HADD2.F32 R86, -RZ, R85.H1_H1 ;  /* 0x30000055ff567230 */ /* 0x000fe20000004100 */
[-C--:B------:R-:W-:Y:S01]  /*5e90*/  F2FP.F16.E4M3.UNPACK_B R95, R151.reuse ;  /* 0x00000097ff5f723e */ /* 0x080fe200020006ff */
[----:B------:R-:W2:Y:S01]  /*5ea0*/  LDTM.x64 R4, tmem[UR4] ;  /* 0x00000004000479ee */ /* 0x000ea20008340000 */
[----:B------:R-:W-:Y:S01]  /*5eb0*/  F2FP.F16.E4M3.UNPACK_B R97, R151.H1 ;  /* 0x00000097ff61723e */ /* 0x000fe200030006ff */
[----:B------:R-:W-:Y:S01]  /*5ec0*/  HADD2.F32 R85, -RZ, R87.H0_H0 ;  /* 0x20000057ff557230 */ /* 0x000fe20000004100 */
[-C--:B------:R-:W-:Y:S01]  /*5ed0*/  F2FP.F16.E4M3.UNPACK_B R99, R152.reuse ;  /* 0x00000098ff63723e */ /* 0x080fe200020006ff */
[----:B------:R-:W-:Y:S01]  /*5ee0*/  HADD2.F32 R87, -RZ, R89.H0_H0 ;  /* 0x20000059ff577230 */ /* 0x000fe20000004100 */
[----:B------:R-:W-:Y:S01]  /*5ef0*/  F2FP.F16.E4M3.UNPACK_B R101, R152.H1 ;  /* 0x00000098ff65723e */ /* 0x000fe200030006ff */
[----:B------:R-:W-:Y:S01]  /*5f00*/  HADD2.F32 R92, -RZ, R91.H1_H1 ;  /* 0x3000005bff5c7230 */ /* 0x000fe20000004100 */
[----:B------:R-:W-:Y:S01]  /*5f10*/  ISETP.NE.AND P6, PT, R184, RZ, PT ;  /* 0x000000ffb800720c */ /* 0x000fe20003fc5270 */
[----:B------:R-:W-:Y:S01]  /*5f20*/  HADD2.F32 R96, -RZ, R95.H1_H1 ;  /* 0x3000005fff607230 */ /* 0x000fe20000004100 */
[----:B------:R-:W-:Y:S01]  /*5f30*/  SHF.L.U32 R211, R176, 0x4, RZ ;  /* 0x00000004b0d37819 */ /* 0x000fe200000006ff */
[----:B------:R-:W-:Y:S01]  /*5f40*/  HADD2.F32 R100, -RZ, R99.H1_H1 ;  /* 0x30000063ff647230 */ /* 0x000fe20000004100 */
[----:B------:R-:W-:Y:S01]  /*5f50*/  SHF.L.U32 R219, R175, 0x4, RZ ;  /* 0x00000004afdb7819 */ /* 0x000fe200000006ff */
[----:B------:R-:W-:Y:S01]  /*5f60*/  HADD2.F32 R90, -RZ, R89.H1_H1 ;  /* 0x30000059ff5a7230 */ /* 0x000fe20000004100 */
[C---:B------:R-:W-:Y:S01]  /*5f70*/  IADD3 R204, PT, PT, R190.reuse, R211, RZ ;  /* 0x000000d3becc7210 */ /* 0x040fe20007ffe0ff */
[----:B------:R-:W-:Y:S01]  /*5f80*/  HADD2.F32 R89, -RZ, R91.H0_H0 ;  /* 0x2000005bff597230 */ /* 0x000fe20000004100 */
[----:B------:R-:W-:Y:S01]  /*5f90*/  IADD3 R206, PT, PT, R190, R219, RZ ;  /* 0x000000dbbece7210 */ /* 0x000fe20007ffe0ff */
[--C-:B------:R-:W-:Y:S01]  /*5fa0*/  HADD2.F32 R91, -RZ, R93.reuse.H0_H0 ;  /* 0x2000005dff5b7230 */ /* 0x100fe20000004100 */
[----:B------:R-:W-:Y:S01]  /*5fb0*/  SHF.L.U32 R217, R188, 0x4, RZ ;  /* 0x00000004bcd97819 */ /* 0x000fe200000006ff */
[----:B------:R-:W-:Y:S01]  /*5fc0*/  HADD2.F32 R94, -RZ, R93.H1_H1 ;  /* 0x3000005dff5e7230 */ /* 0x000fe20000004100 */
[-C--:B------:R-:W-:Y:S01]  /*5fd0*/  F2FP.F16.E4M3.UNPACK_B R103, R153.reuse ;  /* 0x00000099ff67723e */ /* 0x080fe200020006ff */
[----:B------:R-:W-:Y:S01]  /*5fe0*/  HADD2.F32 R93, -RZ, R95.H0_H0 ;  /* 0x2000005fff5d7230 */ /* 0x000fe20000004100 */
[----:B------:R-:W-:Y:S01]  /*5ff0*/  IADD3 R205, PT, PT, R217, R204, RZ ;  /* 0x000000ccd9cd7210 */ /* 0x000fe20007ffe0ff */
[----:B------:R-:W-:Y:S01]  /*6000*/  HADD2.F32 R95, -RZ, R97.H0_H0 ;  /* 0x20000061ff5f7230 */ /* 0x000fe20000004100 */
[----:B------:R-:W-:Y:S01]  /*6010*/  F2FP.F16.E4M3.UNPACK_B R105, R153.H1 ;  /* 0x00000099ff69723e */ /* 0x000fe200030006ff */
[C---:B--2---:R-:W-:Y:S01]  /*6020*/  FMUL R0, R78.reuse, R4 ;  /* 0x000000044e007220 */ /* 0x044fe20000400000 */
[C---:B-1----:R-:W-:Y:S01]  /*6030*/  FMUL R2, R78.reuse, R5 ;  /* 0x000000054e027220 */ /* 0x042fe20000400000 */
[C---:B------:R-:W-:Y:S01]  /*6040*/  FMUL R4, R78.reuse, R8 ;  /* 0x000000084e047220 */ /* 0x040fe20000400000 */
[C---:B------:R-:W-:Y:S01]  /*6050*/  FMUL R5, R78.reuse, R9 ;  /* 0x000000094e057220 */ /* 0x040fe20000400000 */
[C---:B------:R-:W-:Y:S01]  /*6060*/  FFMA R0, R81.reuse, R82, R0 ;  /* 0x0000005251007223 */ /* 0x040fe20000000000 */
[C---:B------:R-:W-:Y:S01]  /*6070*/  FFMA R2, R81.reuse, R83, R2 ;  /* 0x0000005351027223 */ /* 0x040fe20000000002 */
[C---:B------:R-:W-:Y:S01]  /*6080*/  FMUL R8, R78.reuse, R12 ;  /* 0x0000000c4e087220 */ /* 0x040fe20000400000 */
[C---:B------:R-:W-:Y:S01]  /*6090*/  FMUL R9, R78.reuse, R13 ;  /* 0x0000000d4e097220 */ /* 0x040fe20000400000 */
[C---:B------:R-:W-:Y:S01]  /*60a0*/  FMUL R12, R78.reuse, R16 ;  /* 0x000000104e0c7220 */ /* 0x040fe20000400000 */
[C---:B------:R-:W-:Y:S01]  /*60b0*/  FMUL R13, R78.reuse, R17 ;  /* 0x000000114e0d7220 */ /* 0x040fe20000400000 */
[C---:B------:R-:W-:Y:S01]  /*60c0*/  FMUL R16, R78.reuse, R20 ;  /* 0x000000144e107220 */ /* 0x040fe20000400000 */
[C---:B------:R-:W-:Y:S01]  /*60d0*/  FMUL R17, R78.reuse, R21 ;  /* 0x000000154e117220 */ /* 0x040fe20000400000 */
[----:B------:R-:W-:Y:S02]  /*60e0*/  HADD2.F32 R104, -RZ, R103.H1_H1 ;  /* 0x30000067ff687230 */ /* 0x000fe40000004100 */
[C---:B------:R-:W-:Y:S01]  /*60f0*/  FMUL R20, R78.reuse, R24 ;  /* 0x000000184e147220 */ /* 0x040fe20000400000 */
[C---:B------:R-:W-:Y:S01]  /*6100*/  FMUL R21, R78.reuse, R25 ;  /* 0x000000194e157220 */ /* 0x040fe20000400000 */
[C---:B------:R-:W-:Y:S01]  /*6110*/  FMUL R24, R78.reuse, R28 ;  /* 0x0000001c4e187220 */ /* 0x040fe20000400000 */
[C---:B------:R-:W-:Y:S01]  /*6120*/  FMUL R25, R78.reuse, R29 ;  /* 0x0000001d4e197220 */ /* 0x040fe20000400000 */
[C---:B------:R-:W-:Y:S01]  /*6130*/  FMUL R28, R78.reuse, R32 ;  /* 0x000000204e1c7220 */ /* 0x040fe20000400000 */
[C---:B------:R-:W-:Y:S01]  /*6140*/  FMUL R29, R78.reuse, R33 ;  /* 0x000000214e1d7220 */ /* 0x040fe20000400000 */
[C---:B------:R-:W-:Y:S01]  /*6150*/  FMUL R32, R78.reuse, R36 ;  /* 0x000000244e207220 */ /* 0x040fe20000400000 */
[----:B------:R-:W-:Y:S01]  /*6160*/  F2FP.F16.E4M3.UNPACK_B R107, R154 ;  /* 0x0000009aff6b723e */ /* 0x000fe200020006ff */
[C---:B------:R-:W-:Y:S01]  /*6170*/  FMUL R33, R78.reuse, R37 ;  /* 0x000000254e217220 */ /* 0x040fe20000400000 */
[C---:B------:R-:W-:Y:S01]  /*6180*/  FMUL R36, R78.reuse, R40 ;  /* 0x000000284e247220 */ /* 0x040fe20000400000 */
[----:B------:R-:W-:Y:S01]  /*6190*/  F2FP.F16.E4M3.UNPACK_B R109, R154.H1 ;  /* 0x0000009aff6d723e */ /* 0x000fe200030006ff */
[C---:B------:R-:W-:Y:S01]  /*61a0*/  FMUL R37, R78.reuse, R41 ;  /* 0x000000294e257220 */ /* 0x040fe20000400000 */
[----:B------:R-:W-:Y:S02]  /*61b0*/  HADD2.F32 R108, -RZ, R107.H1_H1 ;  /* 0x3000006bff6c7230 */ /* 0x000fe40000004100 */
        /* <DEDUP_REMOVED lines=26> */
[C---:B------:R-:W-:Y:S01]  /*6360*/  FFMA R3, R81.reuse, R84, R3 ;  /* 0x0000005451037223 */ /* 0x040fe20000000003 */
[C---:B------:R-:W-:Y:S01]  /*6370*/  FFMA R7, R81.reuse, R86, R7 ;  /* 0x0000005651077223 */ /* 0x040fe20000000007 */
[----:B------:R-:W-:Y:S01]  /*6380*/  F2FP.F16.E4M3.UNPACK_B R127, R159 ;  /* 0x0000009fff7f723e */ /* 0x000fe200020006ff */
[C---:B------:R-:W-:Y:S01]  /*6390*/  FFMA R4, R81.reuse, R85, R4 ;  /* 0x0000005551047223 */ /* 0x040fe20000000004 */
[C---:B------:R-:W-:Y:S01]  /*63a0*/  FFMA R5, R81.reuse, R88, R5 ;  /* 0x0000005851057223 */ /* 0x040fe20000000005 */
[----:B------:R-:W-:Y:S01]  /*63b0*/  F2FP.F16.E4M3.UNPACK_B R129, R159.H1 ;  /* 0x0000009fff81723e */ /* 0x000fe200030006ff */
[----:B------:R-:W-:Y:S01]  /*63c0*/  FFMA R6, R81, R87, R6 ;  /* 0x0000005751067223 */ /* 0x000fe20000000006 */
[----:B------:R-:W-:Y:S01]  /*63d0*/  F2FP.SATFINITE.E4M3.F32.PACK_AB_MERGE_C R185, R7, R3, RZ ;  /* 0x0000000307b9723e */ /* 0x000fe200048070ff */
[----:B------:R-:W-:Y:S02]  /*63e0*/  HADD2.F32 R124, -RZ, R123.H1_H1 ;  /* 0x3000007bff7c7230 */ /* 0x000fe40000004100 */
[----:B------:R-:W-:Y:S01]  /*63f0*/  FMUL R11, R78, R11 ;  /* 0x0000000b4e0b7220 */ /* 0x000fe20000400000 */
[----:B------:R-:W-:Y:S01]  /*6400*/  HADD2.F32 R128, -RZ, R127.H1_H1 ;  /* 0x3000007fff807230 */ /* 0x000fe20000004100 */
[----:B------:R-:W-:Y:S01]  /*6410*/  F2FP.SATFINITE.E4M3.F32.PACK_AB_MERGE_C R184, R2, R0, R185 ;  /* 0x0000000002b8723e */ /* 0x000fe200048070b9 */
[C---:B------:R-:W-:Y:S01]  /*6420*/  FMUL R10, R78.reuse, R14 ;  /* 0x0000000e4e0a7220 */ /* 0x040fe20000400000 */
[C---:B------:R-:W-:Y:S01]  /*6430*/  FFMA R11, R81.reuse, R90, R11 ;  /* 0x0000005a510b7223 */ /* 0x040fe2000000000b */
[C---:B------:R-:W-:Y:S01]  /*6440*/  FFMA R8, R81.reuse, R89, R8 ;  /* 0x0000005951087223 */ /* 0x040fe20000000008 */
[----:B------:R-:W-:Y:S01]  /*6450*/  FFMA R9, R81, R92, R9 ;  /* 0x0000005c51097223 */ /* 0x000fe20000000009 */
[----:B------:R-:W-:Y:S01]  /*6460*/  F2FP.F16.E4M3.UNPACK_B R131, R160 ;  /* 0x000000a0ff83723e */ /* 0x000fe200020006ff */
[----:B------:R-:W-:Y:S01]  /*6470*/  HADD2.F32 R98, -RZ, R97.H1_H1 ;  /* 0x30000061ff627230 */ /* 0x000fe20000004100 */
[----:B------:R-:W-:Y:S01]  /*6480*/  F2FP.SATFINITE.E4M3.F32.PACK_AB_MERGE_C R186, R11, R6, RZ ;  /* 0x000000060bba723e */ /* 0x000fe200048070ff */
[----:B------:R-:W-:Y:S01]  /*6490*/  FFMA R10, R81, R91, R10 ;  /* 0x0000005b510a7223 */ /* 0x000fe2000000000a */
[----:B------:R-:W-:Y:S02]  /*64a0*/  HADD2.F32 R97, -RZ, R99.H0_H0 ;  /* 0x20000063ff617230 */ /* 0x000fe40000004100 */
[C---:B------:R-:W-:Y:S01]  /*64b0*/  FMUL R15, R78.reuse, R15 ;  /* 0x0000000f4e0f7220 */ /* 0x040fe20000400000 */
[----:B------:R-:W-:Y:S01]  /*64c0*/  F2FP.SATFINITE.E4M3.F32.PACK_AB_MERGE_C R185, R5, R4, R186 ;  /* 0x0000000405b9723e */ /* 0x000fe200048070ba */
[----:B------:R-:W-:Y:S02]  /*64d0*/  HADD2.F32 R132, -RZ, R131.H1_H1 ;  /* 0x30000083ff847230 */ /* 0x000fe40000004100 */
[C---:B------:R-:W-:Y:S01]  /*64e0*/  FMUL R14, R78.reuse, R18 ;  /* 0x000000124e0e7220 */ /* 0x040fe20000400000 */
[C---:B------:R-:W-:Y:S01]  /*64f0*/  FFMA R15, R81.reuse, R94, R15 ;  /* 0x0000005e510f7223 */ /* 0x040fe2000000000f */
[C---:B------:R-:W-:Y:S01]  /*6500*/  FFMA R12, R81.reuse, R93, R12 ;  /* 0x0000005d510c7223 */ /* 0x040fe2000000000c */
[----:B------:R-:W-:Y:S01]  /*6510*/  FFMA R13, R81, R96, R13 ;  /* 0x00000060510d7223 */ /* 0x000fe2000000000d */
[----:B------:R-:W-:Y:S01]  /*6520*/  F2FP.F16.E4M3.UNPACK_B R133, R160.H1 ;  /* 0x000000a0ff85723e */ /* 0x000fe200030006ff */
[--C-:B------:R-:W-:Y:S01]  /*6530*/  HADD2.F32 R99, -RZ, R101.reuse.H0_H0 ;  /* 0x20000065ff637230 */ /* 0x100fe20000004100 */
[----:B------:R-:W-:Y:S01]  /*6540*/  F2FP.SATFINITE.E4M3.F32.PACK_AB_MERGE_C R186, R15, R10, RZ ;  /* 0x0000000a0fba723e */ /* 0x000fe200048070ff */
[----:B------:R-:W-:Y:S01]  /*6550*/  FFMA R14, R81, R95, R14 ;  /* 0x0000005f510e7223 */ /* 0x000fe2000000000e */
[C---:B------:R-:W-:Y:S01]  /*6560*/  FMUL R19, R78.reuse, R19 ;  /* 0x000000134e137220 */ /* 0x040fe20000400000 */
[----:B------:R-:W-:Y:S01]  /*6570*/  HADD2.F32 R102, -RZ, R101.H1_H1 ;  /* 0x30000065ff667230 */ /* 0x000fe20000004100 */
[----:B------:R-:W-:Y:S01]  /*6580*/  F2FP.SATFINITE.E4M3.F32.PACK_AB_MERGE_C R186, R9, R8, R186 ;  /* 0x0000000809ba723e */ /* 0x000fe200048070ba */
[----:B------:R-:W-:Y:S02]  /*6590*/  HADD2.F32 R101, -RZ, R103.H0_H0 ;  /* 0x20000067ff657230 */ /* 0x000fe40000004100 */
[C---:B------:R-:W-:Y:S01]  /*65a0*/  FFMA R19, R81.reuse, R98, R19 ;  /* 0x0000006251137223 */ /* 0x040fe20000000013 */
[C---:B------:R-:W-:Y:S01]  /*65b0*/  FFMA R16, R81.reuse, R97, R16 ;  /* 0x0000006151107223 */ /* 0x040fe20000000010 */
[----:B------:R-:W-:Y:S01]  /*65c0*/  FFMA R17, R81, R100, R17 ;  /* 0x0000006451117223 */ /* 0x000fe20000000011 */
[C---:B------:R-:W-:Y:S01]  /*65d0*/  FMUL R18, R78.reuse, R22 ;  /* 0x000000164e127220 */ /* 0x040fe20000400000 */
[----:B------:R-:W-:Y:S01]  /*65e0*/  F2FP.F16.E4M3.UNPACK_B R135, R161 ;  /* 0x000000a1ff87723e */ /* 0x000fe200020006ff */
        /* <DEDUP_REMOVED lines=10> */
[----:B------:R1:W-:Y:S01]  /*6690*/  STS.128 [R172+UR49+0x4200], R184 ;  /* 0x004200b8ac007988 */ /* 0x0003e20008000c31 */
[----:B------:R-:W-:Y:S01]  /*66a0*/  HADD2.F32 R136, -RZ, R135.H1_H1 ;  /* 0x30000087ff887230 */ /* 0x000fe20000004100 */
[----:B------:R-:W-:Y:S01]  /*66b0*/  F2FP.SATFINITE.E4M3.F32.PACK_AB_MERGE_C R196, R23, R18, RZ ;  /* 0x0000001217c4723e */ /* 0x000fe200048070ff */
[C---:B------:R-:W-:Y:S01]  /*66c0*/  FMUL R22, R78.reuse, R26 ;  /* 0x0000001a4e167220 */ /* 0x040fe20000400000 */
[C---:B------:R-:W-:Y:S01]  /*66d0*/  FMUL R27, R78.reuse, R27 ;  /* 0x0000001b4e1b7220 */ /* 0x040fe20000400000 */
[--C-:B------:R-:W-:Y:S01]  /*66e0*/  HADD2.F32 R107, -RZ, R109.reuse.H0_H0 ;  /* 0x2000006dff6b7230 */ /* 0x100fe20000004100 */
[----:B------:R-:W-:Y:S01]  /*66f0*/  F2FP.SATFINITE.E4M3.F32.PACK_AB_MERGE_C R196, R17, R16, R196 ;  /* 0x0000001011c4723e */ /* 0x000fe200048070c4 */
[C---:B------:R-:W-:Y:S01]  /*6700*/  FFMA R22, R81.reuse, R103, R22 ;  /* 0x0000006751167223 */ /* 0x040fe20000000016 */
[C---:B------:R-:W-:Y:S01]  /*6710*/  FFMA R27, R81.reuse, R106, R27 ;  /* 0x0000006a511b7223 */ /* 0x040fe2000000001b */
[C---:B------:R-:W-:Y:S01]  /*6720*/  FFMA R24, R81.reuse, R105, R24 ;  /* 0x0000006951187223 */ /* 0x040fe20000000018 */
[----:B------:R-:W-:Y:S01]  /*6730*/  F2FP.F16.E4M3.UNPACK_B R137, R161.H1 ;  /* 0x000000a1ff89723e */ /* 0x000fe200030006ff */
[----:B------:R-:W-:Y:S02]  /*6740*/  HADD2.F32 R110, -RZ, R109.H1_H1 ;  /* 0x3000006dff6e7230 */ /* 0x000fe40000004100 */
[----:B------:R-:W-:Y:S01]  /*6750*/  FFMA R25, R81, R108, R25 ;  /* 0x0000006c51197223 */ /* 0x000fe20000000019 */
[----:B------:R-:W-:Y:S01]  /*6760*/  F2FP.SATFINITE.E4M3.F32.PACK_AB_MERGE_C R197, R27, R22, RZ ;  /* 0x000000161bc5723e */ /* 0x000fe200048070ff */
[----:B------:R-:W-:Y:S02]  /*6770*/  HADD2.F32 R109, -RZ, R111.H0_H0 ;  /* 0x2000006fff6d7230 */ /* 0x000fe40000004100 */
[C---:B------:R-:W-:Y:S01]  /*6780*/  FMUL R26, R78.reuse, R30 ;  /* 0x0000001e4e1a7220 */ /* 0x040fe20000400000 */
[C---:B------:R-:W-:Y:S01]  /*6790*/  FMUL R31, R78.reuse, R31 ;  /* 0x0000001f4e1f7220 */ /* 0x040fe20000400000 */
[--C-:B------:R-:W-:Y:S01]  /*67a0*/  HADD2.F32 R111, -RZ, R113.reuse.H0_H0 ;  /* 0x20000071ff6f7230 */ /* 0x100fe20000004100 */
[----:B------:R-:W-:Y:S01]  /*67b0*/  F2FP.SATFINITE.E4M3.F32.PACK_AB_MERGE_C R197, R21, R20, R197 ;  /* 0x0000001415c5723e */ /* 0x000fe200048070c5 */
[C---:B------:R-:W-:Y:S01]  /*67c0*/  FFMA R26, R81.reuse, R107, R26 ;  /* 0x0000006b511a7223 */ /* 0x040fe2000000001a */
[C---:B------:R-:W-:Y:S01]  /*67d0*/  FFMA R31, R81.reuse, R110, R31 ;  /* 0x0000006e511f7223 */ /* 0x040fe2000000001f */
[C---:B------:R-:W-:Y:S01]  /*67e0*/  FFMA R28, R81.reuse, R109, R28 ;  /* 0x0000006d511c7223 */ /* 0x040fe2000000001c */
[----:B------:R-:W-:Y:S01]  /*67f0*/  F2FP.F16.E4M3.UNPACK_B R139, R162 ;  /* 0x000000a2ff8b723e */ /* 0x000fe200020006ff */
[----:B------:R-:W-:Y:S02]  /*6800*/  HADD2.F32 R114, -RZ, R113.H1_H1 ;  /* 0x30000071ff727230 */ /* 0x000fe40000004100 */
[----:B------:R-:W-:Y:S01]  /*6810*/  FFMA R29, R81, R112, R29 ;  /* 0x00000070511d7223 */ /* 0x000fe2000000001d */
[----:B------:R-:W-:Y:S01]  /*6820*/  F2FP.SATFINITE.E4M3.F32.PACK_AB_MERGE_C R198, R31, R26, RZ ;  /* 0x0000001a1fc6723e */ /* 0x000fe200048070ff */
[----:B------:R-:W-:Y:S02]  /*6830*/  HADD2.F32 R113, -RZ, R115.H0_H0 ;  /* 0x20000073ff717230 */ /* 0x000fe40000004100 */
[C---:B------:R-:W-:Y:S01]  /*6840*/  FMUL R30, R78.reuse, R34 ;  /* 0x000000224e1e7220 */ /* 0x040fe20000400000 */
[----:B------:R-:W-:Y:S01]  /*6850*/  HADD2.F32 R140, -RZ, R139.H1_H1 ;  /* 0x3000008bff8c7230 */ /* 0x000fe20000004100 */
[----:B------:R-:W-:Y:S01]  /*6860*/  F2FP.SATFINITE.E4M3.F32.PACK_AB_MERGE_C R198, R25, R24, R198 ;  /* 0x0000001819c6723e */ /* 0x000fe200048070c6 */
[C---:B------:R-:W-:Y:S01]  /*6870*/  FMUL R35, R78.reuse, R35 ;  /* 0x000000234e237220 */ /* 0x040fe20000400000 */
[--C-:B------:R-:W-:Y:S02]  /*6880*/  HADD2.F32 R115, -RZ, R117.reuse.H0_H0 ;  /* 0x20000075ff737230 */ /* 0x100fe40000004100 */
[C---:B------:R-:W-:Y:S01]  /*6890*/  FFMA R30, R81.reuse, R111, R30 ;  /* 0x0000006f511e7223 */ /* 0x040fe2000000001e */
[----:B------:R-:W-:Y:S02]  /*68a0*/  HADD2.F32 R118, -RZ, R117.H1_H1 ;  /* 0x30000075ff767230 */ /* 0x000fe40000004100 */
[C---:B------:R-:W-:Y:S01]  /*68b0*/  FFMA R35, R81.reuse, R114, R35 ;  /* 0x0000007251237223 */ /* 0x040fe20000000023 */
[C---:B------:R-:W-:Y:S01]  /*68c0*/  FFMA R32, R81.reuse, R113, R32 ;  /* 0x0000007151207223 */ /* 0x040fe20000000020 */
[----:B------:R-:W-:Y:S01]  /*68d0*/  F2FP.F16.E4M3.UNPACK_B R141, R162.H1 ;  /* 0x000000a2ff8d723e */ /* 0x000fe200030006ff */
[----:B------:R-:W-:Y:S01]  /*68e0*/  FFMA R33, R81, R116, R33 ;  /* 0x0000007451217223 */ /* 0x000fe20000000021 */
[----:B------:R-:W-:Y:S01]  /*68f0*/  HADD2.F32 R117, -RZ, R119.H0_H0 ;  /* 0x20000077ff757230 */ /* 0x000fe20000004100 */
        /* <DEDUP_REMOVED lines=9> */
[----:B------:R1:W-:Y:S01]  /*6990*/  STS.128 [R204+0x4010], R196 ;  /* 0x004010c4cc007388 */ /* 0x0003e20000000c00 */
[----:B------:R-:W-:Y:S01]  /*69a0*/  FFMA R37, R81, R120, R37 ;  /* 0x0000007851257223 */ /* 0x000fe20000000025 */
[----:B------:R-:W-:Y:S01]  /*69b0*/  F2FP.SATFINITE.E4M3.F32.PACK_AB_MERGE_C R200, R39, R34, RZ ;  /* 0x0000002227c8723e */ /* 0x000fe200048070ff */
[----:B------:R-:W-:Y:S02]  /*69c0*/  HADD2.F32 R122, -RZ, R121.H1_H1 ;  /* 0x30000079ff7a7230 */ /* 0x000fe40000004100 */
[C---:B------:R-:W-:Y:S01]  /*69d0*/  FMUL R38, R78.reuse, R42 ;  /* 0x0000002a4e267220 */ /* 0x040fe20000400000 */
[----:B------:R-:W-:Y:S01]  /*69e0*/  HADD2.F32 R121, -RZ, R123.H0_H0 ;  /* 0x2000007bff797230 */ /* 0x000fe20000004100 */
[----:B------:R-:W-:Y:S01]  /*69f0*/  F2FP.SATFINITE.E4M3.F32.PACK_AB_MERGE_C R200, R33, R32, R200 ;  /* 0x0000002021c8723e */ /* 0x000fe200048070c8 */
[----:B------:R-:W-:Y:S02]  /*6a00*/  HADD2.F32 R144, -RZ, R143.H1_H1 ;  /* 0x3000008fff907230 */ /* 0x000fe40000004100 */
[C---:B------:R-:W-:Y:S01]  /*6a10*/  FFMA R38, R81.reuse, R119, R38 ;  /* 0x0000007751267223 */ /* 0x040fe20000000026 */
[C---:B------:R-:W-:Y:S01]  /*6a20*/  FMUL R43, R78.reuse, R43 ;  /* 0x0000002b4e2b7220 */ /* 0x040fe20000400000 */
[--C-:B------:R-:W-:Y:S02]  /*6a30*/  HADD2.F32 R123, -RZ, R125.reuse.H0_H0 ;  /* 0x2000007dff7b7230 */ /* 0x100fe40000004100 */
[C---:B------:R-:W-:Y:S01]  /*6a40*/  FMUL R42, R78.reuse, R46 ;  /* 0x0000002e4e2a7220 */ /* 0x040fe20000400000 */
[----:B------:R-:W-:Y:S02]  /*6a50*/  HADD2.F32 R126, -RZ, R125.H1_H1 ;  /* 0x3000007dff7e7230 */ /* 0x000fe40000004100 */
[C---:B------:R-:W-:Y:S01]  /*6a60*/  FFMA R43, R81.reuse, R122, R43 ;  /* 0x0000007a512b7223 */ /* 0x040fe2000000002b */
[----:B------:R-:W-:Y:S01]  /*6a70*/  F2FP.F16.E4M3.UNPACK_B R145, R163.H1 ;  /* 0x000000a3ff91723e */ /* 0x000fe200030006ff */
[C---:B------:R-:W-:Y:S01]  /*6a80*/  FFMA R40, R81.reuse, R121, R40 ;  /* 0x0000007951287223 */ /* 0x040fe20000000028 */
[----:B------:R-:W-:Y:S01]  /*6a90*/  FFMA R41, R81, R124, R41 ;  /* 0x0000007c51297223 */ /* 0x000fe20000000029 */
[----:B------:R-:W-:Y:S01]  /*6aa0*/  ISETP.NE.AND P0, PT, R193, RZ, PT ;  /* 0x000000ffc100720c */ /* 0x000fe20003f05270 */
[----:B------:R-:W-:Y:S01]  /*6ab0*/  HADD2.F32 R125, -RZ, R127.H0_H0 ;  /* 0x2000007fff7d7230 */ /* 0x000fe20000004100 */
[----:B------:R-:W-:Y:S01]  /*6ac0*/  F2FP.SATFINITE.E4M3.F32.PACK_AB_MERGE_C R201, R43, R38, RZ ;  /* 0x000000262bc9723e */ /* 0x000fe200048070ff */
[----:B------:R-:W-:Y:S01]  /*6ad0*/  FFMA R42, R81, R123, R42 ;  /* 0x0000007b512a7223 */ /* 0x000fe2000000002a */
[C---:B------:R-:W-:Y:S01]  /*6ae0*/  FMUL R47, R78.reuse, R47 ;  /* 0x0000002f4e2f7220 */ /* 0x040fe20000400000 */
[--C-:B------:R-:W-:Y:S01]  /*6af0*/  HADD2.F32 R127, -RZ, R129.reuse.H0_H0 ;  /* 0x20000081ff7f7230 */ /* 0x100fe20000004100 */
[----:B------:R-:W-:Y:S01]  /*6b00*/  F2FP.SATFINITE.E4M3.F32.PACK_AB_MERGE_C R201, R37, R36, R201 ;  /* 0x0000002425c9723e */ /* 0x000fe200048070c9 */
[----:B------:R-:W-:Y:S02]  /*6b10*/  HADD2.F32 R130, -RZ, R129.H1_H1 ;  /* 0x30000081ff827230 */ /* 0x000fe40000004100 */
[C---:B------:R-:W-:Y:S01]  /*6b20*/  FFMA R47, R81.reuse, R126, R47 ;  /* 0x0000007e512f7223 */ /* 0x040fe2000000002f */
[C---:B------:R-:W-:Y:S01]  /*6b30*/  FFMA R44, R81.reuse, R125, R44 ;  /* 0x0000007d512c7223 */ /* 0x040fe2000000002c */
[C---:B------:R-:W-:Y:S01]  /*6b40*/  FFMA R45, R81.reuse, R128, R45 ;  /* 0x00000080512d7223 */ /* 0x040fe2000000002d */
[----:B------:R-:W-:Y:S02]  /*6b50*/  HADD2.F32 R129, -RZ, R131.H0_H0 ;  /* 0x20000083ff817230 */ /* 0x000fe40000004100 */
[C---:B------:R-:W-:Y:S01]  /*6b60*/  FMUL R46, R78.reuse, R50 ;  /* 0x000000324e2e7220 */ /* 0x040fe20000400000 */
[C---:B------:R-:W-:Y:S01]  /*6b70*/  FMUL R51, R78.reuse, R51 ;  /* 0x000000334e337220 */ /* 0x040fe20000400000 */
[--C-:B------:R-:W-:Y:S02]  /*6b80*/  HADD2.F32 R131, -RZ, R133.reuse.H0_H0 ;  /* 0x20000085ff837230 */ /* 0x100fe40000004100 */
[C---:B------:R-:W-:Y:S01]  /*6b90*/  FMUL R50, R78.reuse, R54 ;  /* 0x000000364e327220 */ /* 0x040fe20000400000 */
[C---:B------:R-:W-:Y:S01]  /*6ba0*/  FFMA R46, R81.reuse, R127, R46 ;  /* 0x0000007f512e7223 */ /* 0x040fe2000000002e */
[----:B------:R-:W-:Y:S02]  /*6bb0*/  HADD2.F32 R134, -RZ, R133.H1_H1 ;  /* 0x30000085ff867230 */ /* 0x000fe40000004100 */
[C---:B------:R-:W-:Y:S01]  /*6bc0*/  FFMA R51, R81.reuse, R130, R51 ;  /* 0x0000008251337223 */ /* 0x040fe20000000033 */
[----:B------:R-:W-:Y:S02]  /*6bd0*/  HADD2.F32 R133, -RZ, R135.H0_H0 ;  /* 0x20000087ff857230 */ /* 0x000fe40000004100 */
[C---:B------:R-:W-:Y:S01]  /*6be0*/  FMUL R55, R78.reuse, R55 ;  /* 0x000000374e377220 */ /* 0x040fe20000400000 */
[C---:B------:R-:W-:Y:S01]  /*6bf0*/  FFMA R48, R81.reuse, R129, R48 ;  /* 0x0000008151307223 */ /* 0x040fe20000000030 */
[C---:B------:R-:W-:Y:S01]  /*6c00*/  FFMA R49, R81.reuse, R132, R49 ;  /* 0x0000008451317223 */ /* 0x040fe20000000031 */
[--C-:B------:R-:W-:Y:S02]  /*6c10*/  HADD2.F32 R135, -RZ, R137.reuse.H0_H0 ;  /* 0x20000089ff877230 */ /* 0x100fe40000004100 */
[C---:B------:R-:W-:Y:S01]  /*6c20*/  FFMA R50, R81.reuse, R131, R50 ;  /* 0x0000008351327223 */ /* 0x040fe20000000032 */
[----:B------:R-:W-:Y:S02]  /*6c30*/  HADD2.F32 R138, -RZ, R137.H1_H1 ;  /* 0x30000089ff8a7230 */ /* 0x000fe40000004100 */
[C---:B------:R-:W-:Y:S01]  /*6c40*/  FMUL R54, R78.reuse, R58 ;  /* 0x0000003a4e367220 */ /* 0x040fe20000400000 */
[----:B------:R-:W-:Y:S02]  /*6c50*/  HADD2.F32 R137, -RZ, R139.H0_H0 ;  /* 0x2000008bff897230 */ /* 0x000fe40000004100 */
[C---:B------:R-:W-:Y:S01]  /*6c60*/  FFMA R55, R81.reuse, R134, R55 ;  /* 0x0000008651377223 */ /* 0x040fe20000000037 */
        /* <DEDUP_REMOVED lines=16> */
[----:B------:R-:W-:Y:S01]  /*6d70*/  FFMA R63, R81, R142, R63 ;  /* 0x0000008e513f7223 */ /* 0x000fe2000000003f */
[----:B------:R-:W-:Y:S01]  /*6d80*/  FMUL R67, R78, R67 ;  /* 0x000000434e437220 */ /* 0x000fe20000400000 */
[----:B------:R-:W-:Y:S01]  /*6d90*/  F2FP.SATFINITE.E4M3.F32.PACK_AB_MERGE_C R202, R47, R42, RZ ;  /* 0x0000002a2fca723e */ /* 0x000fe200048070ff */
[----:B------:R-:W-:Y:S01]  /*6da0*/  FFMA R60, R81, R141, R60 ;  /* 0x0000008d513c7223 */ /* 0x000fe2000000003c */
[----:B------:R-:W-:Y:S01]  /*6db0*/  F2FP.SATFINITE.E4M3.F32.PACK_AB_MERGE_C R203, R51, R46, RZ ;  /* 0x0000002e33cb723e */ /* 0x000fe200048070ff */
[C---:B------:R-:W-:Y:S01]  /*6dc0*/  FFMA R61, R81.reuse, R144, R61 ;  /* 0x00000090513d7223 */ /* 0x040fe2000000003d */
[C---:B------:R-:W-:Y:S01]  /*6dd0*/  FFMA R62, R81.reuse, R143, R62 ;  /* 0x0000008f513e7223 */ /* 0x040fe2000000003e */
[----:B------:R-:W-:Y:S01]  /*6de0*/  FFMA R67, R81, R146, R67 ;  /* 0x0000009251437223 */ /* 0x000fe20000000043 */
[----:B------:R-:W-:Y:S02]  /*6df0*/  F2FP.SATFINITE.E4M3.F32.PACK_AB_MERGE_C R202, R41, R40, R202 ;  /* 0x0000002829ca723e */ /* 0x000fe400048070ca */
[----:B------:R-:W-:Y:S02]  /*6e00*/  F2FP.SATFINITE.E4M3.F32.PACK_AB_MERGE_C R203, R45, R44, R203 ;  /* 0x0000002c2dcb723e */ /* 0x000fe400048070cb */
[----:B------:R-:W-:Y:S02]  /*6e10*/  F2FP.SATFINITE.E4M3.F32.PACK_AB_MERGE_C R212, R55, R50, RZ ;  /* 0x0000003237d4723e */ /* 0x000fe400048070ff */
[----:B------:R-:W-:Y:S01]  /*6e20*/  F2FP.SATFINITE.E4M3.F32.PACK_AB_MERGE_C R213, R59, R54, RZ ;  /* 0x000000363bd5723e */ /* 0x000fe200048070ff */
[----:B------:R1:W-:Y:S01]  /*6e30*/  STS.128 [R206+0x4020], R200 ;  /* 0x004020c8ce007388 */ /* 0x0003e20000000c00 */
[----:B------:R-:W-:Y:S02]  /*6e40*/  F2FP.SATFINITE.E4M3.F32.PACK_AB_MERGE_C R214, R63, R58, RZ ;  /* 0x0000003a3fd6723e */ /* 0x000fe400048070ff */
[----:B------:R-:W-:Y:S02]  /*6e50*/  F2FP.SATFINITE.E4M3.F32.PACK_AB_MERGE_C R215, R67, R62, RZ ;  /* 0x0000003e43d7723e */ /* 0x000fe400048070ff */
[----:B------:R-:W-:Y:S02]  /*6e60*/  F2FP.SATFINITE.E4M3.F32.PACK_AB_MERGE_C R212, R49, R48, R212 ;  /* 0x0000003031d4723e */ /* 0x000fe400048070d4 */
[----:B------:R-:W-:Y:S02]  /*6e70*/  F2FP.SATFINITE.E4M3.F32.PACK_AB_MERGE_C R213, R53, R52, R213 ;  /* 0x0000003435d5723e */ /* 0x000fe400048070d5 */
[----:B------:R-:W-:Y:S02]  /*6e80*/  F2FP.SATFINITE.E4M3.F32.PACK_AB_MERGE_C R214, R57, R56, R214 ;  /* 0x0000003839d6723e */ /* 0x000fe400048070d6 */
[----:B------:R-:W-:Y:S02]  /*6e90*/  F2FP.SATFINITE.E4M3.F32.PACK_AB_MERGE_C R215, R61, R60, R215 ;  /* 0x0000003c3dd7723e */ /* 0x000fe400048070d7 */
[----:B------:R-:W-:Y:S02]  /*6ea0*/  LEA R210, R181, UR49, 0x3 ;  /* 0x00000031b5d27c11 */ /* 0x000fe4000f8e18ff */
[----:B------:R-:W-:Y:S01]  /*6eb0*/  @P6 SHF.L.U32 R221, R180, 0x1f, RZ ;  /* 0x0000001fb4dd6819 */ /* 0x000fe200000006ff */
[----:B------:R1:W-:Y:S01]  /*6ec0*/  STS.128 [R205+0x4010], R212 ;  /* 0x004010d4cd007388 */ /* 0x0003e20000000c00 */
[----:B------:R-:W-:Y:S01]  /*6ed0*/  @!PT LDS RZ, [RZ] ;  /* 0x00000000fffff984 */ /* 0x000fe20000000800 */
[----:B------:R-:W-:Y:S01]  /*6ee0*/  @!PT LDS RZ, [RZ] ;  /* 0x00000000fffff984 */ /* 0x000fe20000000800 */
[----:B------:R-:W-:Y:S01]  /*6ef0*/  @!PT LDS RZ, [RZ] ;  /* 0x00000000fffff984 */ /* 0x000fe20000000800 */
[----:B------:R-:W-:Y:S01]  /*6f00*/  @!PT LDS RZ, [RZ] ;  /* 0x00000000fffff984 */ /* 0x000fe20000000800 */
[----:B------:R2:W-:Y:S07]  /*6f10*/  MEMBAR.ALL.CTA ;  /* 0x0000000000007992 */ /* 0x0005ee0000008000 */
[----:B--2---:R-:W2:Y:S02]  /*6f20*/  FENCE.VIEW.ASYNC.S ;  /* 0x00000000000073c6 */ /* 0x004ea40000000000 */
[----:B--2---:R-:W-:Y:S06]  /*6f30*/  BAR.SYNC.DEFER_BLOCKING 0x1, 0x80 ;  /* 0x0042000000007b1d */ /* 0x004fec0000010000 */
[----:B------:R-:W-:Y:S05]  /*6f40*/  @P0 BRA `(.L_x_105) ;  /* 0x0000000000280947 */ /* 0x000fea0003800000 */
[----:B------:R-:W-:Y:S02]  /*6f50*/  UIADD3 UR4, UPT, UPT, UR49, 0x4200, URZ ;  /* 0x0000420031047890 */ /* 0x000fe4000fffe0ff */
[----:B------:R-:W-:Y:S01]  /*6f60*/  UIADD3 UR6, UP0, UPT, UR52, 0x680, URZ ;  /* 0x0000068034067890 */ /* 0x000fe2000ff1e0ff */
[----:B------:R-:W-:Y:S03]  /*6f70*/  UMOV UR43, UR36 ;  /* 0x00000024002b7c82 */ /* 0x000fe60008000000 */
[----:B------:R-:W-:Y:S01]  /*6f80*/  MOV R192, UR4 ;  /* 0x0000000400c07c02 */ /* 0x000fe20008000f00 */
[----:B------:R-:W-:Y:S03]  /*6f90*/  UIADD3.X UR7, UPT, UPT, URZ, UR53, URZ, UP0, !UPT ;  /* 0x00000035ff077290 */ /* 0x000fe600087fe4ff */
[----:B------:R-:W-:Y:S11]  /*6fa0*/  R2UR UR40, R192 ;  /* 0x00000000c02872ca */ /* 0x000ff600000e0000 */
[----:B------:R-:W-:Y:S02]  /*6fb0*/  @!UPT UIADD3 URZ, UPT, UPT, URZ, URZ, URZ ;  /* 0x000000fffffff290 */ /* 0x000fe4000fffe0ff */
[----:B------:R2:W-:Y:S01]  /*6fc0*/  UTMASTG.3D [UR40], [UR6] ;  /* 0x00000028060073b5 */ /* 0x0005e20008010000 */
[----:B------:R0:W-:Y:S01]  /*6fd0*/  UTMACMDFLUSH ;  /* 0x00000000000079b7 */ /* 0x0001e20000000000 */
[----:B--2---:R-:W-:Y:S04]  /*6fe0*/  DEPBAR.LE SB0, 0x1 ;  /* 0x000080400000791a */ /* 0x004fe80000000000 */
.L_x_105:
[----:B------:R-:W-:Y:S05]  /*6ff0*/  BSYNC.RECONVERGENT B0 ;  /* 0x0000000000007941 */ /* 0x000fea0003800200 */
.L_x_104:
[----:B------:R-:W-:Y:S06]  /*7000*/  BAR.SYNC.DEFER_BLOCKING 0x1, 0x80 ;  /* 0x0042000000007b1d */ /* 0x000fec0000010000 */
[----:B------:R-:W2:Y:S01]  /*7010*/  @P6 SYNCS.PHASECHK.TRANS64.TRYWAIT P0, [R210+URZ+0xc0], R221 ;  /* 0x0000c0ddd20065a7 */ /* 0x000ea200080011ff */
[----:B------:R-:W-:Y:S01]  /*7020*/  BSSY B1, `(.L_x_106) ;  /* 0x0000023000017945 */ /* 0x000fe20003800000 */
[----:B--2---:R-:W-:Y:S03]  /*7030*/  @P6 SEL R208, RZ, 0x1, !P0 ;  /* 0x00000001ffd06807 */ /* 0x004fe60004000000 */
[----:B------:R-:W-:Y:S05]  /*7040*/  @!P6 BRA `(.L_x_107) ;  /* 0x000000000080e947 */ /* 0x000fea0003800000 */
[----:B------:R-:W-:Y:S01]  /*7050*/  ISETP.NE.AND P1, PT, R209, RZ, PT ;  /* 0x000000ffd100720c */ /* 0x000fe20003f25270 */
[----:B------:R-:W-:Y:S01]  /*7060*/  BSSY B0, `(.L_x_108) ;  /* 0x000000a000007945 */ /* 0x000fe20003800000 */
[----:B------:R-:W-:Y:S11]  /*7070*/  ISETP.NE.AND P0, PT, R208, RZ, PT ;  /* 0x000000ffd000720c */ /* 0x000ff60003f05270 */
[----:B------:R-:W-:Y:S04]  /*7080*/  @P1 IMAD R0, R181, 0x2000, R190 ;  /* 0x00002000b5001824 */ /* 0x000fe800078e02be */
[C---:B------:R-:W-:Y:S01]  /*7090*/  @P1 IMAD.IADD R2, R0.reuse, 0x1, R211 ;  /* 0x0000000100021824 */ /* 0x040fe200078e02d3 */
[----:B------:R-:W-:Y:S03]  /*70a0*/  @P1 IADD3 R219, PT, PT, R0, R219, RZ ;  /* 0x000000db00db1210 */ /* 0x000fe60007ffe0ff */
[----:B------:R-:W-:Y:S01]  /*70b0*/  @P1 IMAD.IADD R217, R217, 0x1, R2 ;  /* 0x00000001d9d91824 */ /* 0x000fe200078e0202 */
[----:B------:R-:W-:Y:S06]  /*70c0*/  @P0 BRA `(.L_x_109) ;  /* 0x00000000000c0947 */ /* 0x000fec0003800000 */
[----:B------:R-:W-:Y:S04]  /*70d0*/  SHF.L.U32 R3, R180, 0x1f, RZ ;  /* 0x0000001fb4037819 */ /* 0x000fe800000006ff */
[----:B------:R-:W2:Y:S02]  /*70e0*/  SYNCS.PHASECHK.TRANS64.TRYWAIT P0, [R210+URZ+0xc0], R3 ;  /* 0x0000c003d20075a7 */ /* 0x000ea400080011ff */
[----:B--2---:R-:W-:Y:S05]  /*70f0*/  @!P0 BRA `(.L_x_110) ;  /* 0x0000002000788947 */ /* 0x004fea0003800000 */
.L_x_109:
[----:B------:R-:W-:Y:S05]  /*7100*/  BSYNC B0 ;  /* 0x0000000000007941 */ /* 0x000fea0003800000 */
.L_x_108:
[----:B------:R-:W-:Y:S01]  /*7110*/  ISETP.NE.AND P0, PT, R209, RZ, PT ;  /* 0x000000ffd100720c */ /* 0x000fe20003f05270 */
[----:B--2---:R-:W-:Y:S02]  /*7120*/  VIADD R210, R210, 0xd0 ;  /* 0x000000d0d2d27836 */ /* 0x004fe40000000000 */
[----:B------:R-:W-:Y:S02]  /*7130*/  IMAD.U32 R3, RZ, RZ, UR37 ;  /* 0x00000025ff037e24 */ /* 0x000fe4000f8e00ff */
[----:B------:R-:W-:Y:S03]  /*7140*/  VIADD R181, R181, 0x1 ;  /* 0x00000001b5b57836 */ /* 0x000fe60000000000 */
[----:B------:R-:W-:Y:S05]  /*7150*/  PRMT R3, R3, 0x654, R210 ;  /* 0x0000065403037816 */ /* 0x000fea00000000d2 */
[----:B------:R2:W3:Y:S04]  /*7160*/  @P0 LDS.128 R148, [R0] ;  /* 0x0000000000940984 */ /* 0x0004e80000000c00 */
[----:B------:R2:W4:Y:S04]  /*7170*/  @P0 LDS.128 R152, [R2+0x10] ;  /* 0x0000100002980984 */ /* 0x0005280000000c00 */
        /* <DEDUP_REMOVED lines=9> */
[----:B------:R-:W-:Y:S01]  /*7210*/  SEL R181, R181, RZ, P0 ;  /* 0x000000ffb5b57207 */ /* 0x000fe20000000000 */
[----:B-----5:R5:W-:Y:S02]  /*7220*/  SYNCS.ARRIVE.TRANS64.RED.A1T0 RZ, [R3+URZ], RZ ;  /* 0x000000ff03ff79a7 */ /* 0x020be400081004ff */
[----:B-----5:R-:W-:Y:S04]  /*7230*/  SEL R3, RZ, 0x1, P0 ;  /* 0x00000001ff037807 */ /* 0x020fe80000000000 */
[----:B--234-:R-:W-:Y:S02]  /*7240*/  LOP3.LUT R180, R180, R3, RZ, 0x3c, !PT ;  /* 0x00000003b4b47212 */ /* 0x01cfe400078e3cff */
.L_x_107:
[----:B------:R-:W-:Y:S05]  /*7250*/  BSYNC B1 ;  /* 0x0000000000017941 */ /* 0x000fea0003800000 */
.L_x_106:
[----:B------:R-:W-:Y:S05]  /*7260*/  VIADD R0, R80, 0x40 ;  /* 0x0000004050007836 */ /* 0x000fea0000000000 */
[----:B------:R-:W-:Y:S04]  /*7270*/  SHF.R.U32.HI R0, RZ, 0x15, R0 ;  /* 0x00000015ff007819 */ /* 0x000fe80000011600 */
[----:B------:R-:W-:Y:S11]  /*7280*/  LOP3.LUT P0, RZ, R0, 0x3, R173, 0x48, !PT ;  /* 0x0000000300ff7812 */ /* 0x000ff600078048ad */
[----:B------:R-:W-:Y:S02]  /*7290*/  @!UPT UIADD3 URZ, UPT, UPT, URZ, URZ, URZ ;  /* 0x000000fffffff290 */ /* 0x000fe4000fffe0ff */
[----:B------:R-:W-:Y:S05]  /*72a0*/  @!P0 BRA `(.L_x_111) ;  /* 0x0000000000408947 */ /* 0x000fea0003800000 */
[----:B------:R-:W2:Y:S01]  /*72b0*/  LDCU.64 UR8, c[0x4][0x70] ;  /* 0x01000e00ff0877ac */ /* 0x000ea20008000a00 */
[----:B------:R-:W-:Y:S01]  /*72c0*/  MOV R3, 0x0 ;  /* 0x0000000000037802 */ /* 0x000fe20000000f00 */
[----:B------:R-:W-:Y:S02]  /*72d0*/  HFMA2 R12, -RZ, RZ, 0, 5.9604644775390625e-08 ;  /* 0x00000001ff0c7431 */ /* 0x000fe400000001ff */
[----:B------:R-:W-:Y:S02]  /*72e0*/  IMAD.MOV.U32 R8, RZ, RZ, 0x192 ;  /* 0x00000192ff087424 */ /* 0x000fe400078e00ff */
[----:B------:R-:W-:Y:S01]  /*72f0*/  IMAD.MOV.U32 R13, RZ, RZ, RZ ;  /* 0x000000ffff0d7224 */ /* 0x000fe200078e00ff */
[----:B------:R-:W3:Y:S01]  /*7300*/  LDCU.64 UR6, c[0x4][0x78] ;  /* 0x01000f00ff0677ac */ /* 0x000ee20008000a00 */
[----:B------:R-:W4:Y:S01]  /*7310*/  LDC.64 R2, c[0x4][R3] ;  /* 0x0100000003027b82 */ /* 0x000f220000000a00 */
[----:B------:R-:W5:Y:S01]  /*7320*/  LDCU.64 UR4, c[0x4][0x10] ;  /* 0x01000200ff0477ac */ /* 0x000f620008000a00 */
[----:B--2---:R-:W-:Y:S01]  /*7330*/  MOV R5, UR9 ;  /* 0x0000000900057c02 */ /* 0x004fe20008000f00 */
[----:B------:R-:W-:Y:S01]  /*7340*/  IMAD.U32 R4, RZ, RZ, UR8 ;  /* 0x00000008ff047e24 */ /* 0x000fe2000f8e00ff */
[----:B---3--:R-:W-:Y:S01]  /*7350*/  MOV R7, UR7 ;  /* 0x0000000700077c02 */ /* 0x008fe20008000f00 */
[----:B------:R-:W-:Y:S01]  /*7360*/  IMAD.U32 R6, RZ, RZ, UR6 ;  /* 0x00000006ff067e24 */ /* 0x000fe2000f8e00ff */
[----:B-----5:R-:W-:Y:S01]  /*7370*/  MOV R11, UR5 ;  /* 0x00000005000b7c02 */ /* 0x020fe20008000f00 */
[----:B------:R-:W-:Y:S02]  /*7380*/  IMAD.U32 R10, RZ, RZ, UR4 ;  /* 0x00000004ff0a7e24 */ /* 0x000fe4000f8e00ff */
[----:B------:R-:W-:Y:S07]  /*7390*/  LEPC R20, `(.L_x_111) ;  /* 0x000000001014794e */ /* 0x000fee0000000000 */
[----:B-1--4-:R-:W-:Y:S05]  /*73a0*/  CALL.ABS.NOINC R2 ;  /* 0x0000000002007343 */ /* 0x012fea0003c00000 */
.L_x_111:
[----:B------:R-:W-:Y:S01]  /*73b0*/  ISETP.NE.AND P0, PT, R193, RZ, PT ;  /* 0x000000ffc100720c */ /* 0x000fe20003f05270 */
[----:B------:R-:W-:Y:S05]  /*73c0*/  WARPSYNC.ALL ;  /* 0x0000000000007948 */ /* 0x000fea0003800000 */
[----:B------:R-:W-:Y:S01]  /*73d0*/  R2UR UR4, R80 ;  /* 0x00000000500472ca */ /* 0x000fe200000e0000 */
[----:B------:R-:W-:Y:S01]  /*73e0*/  BSSY.RECONVERGENT B0, `(.L_x_112) ;  /* 0x000011d000007945 */ /* 0x000fe20003800200 */
[----:B------:R-:W-:Y:S02]  /*73f0*/  F2FP.F16.E4M3.UNPACK_B R11, R149 ;  /* 0x00000095ff0b723e */ /* 0x000fe400020006ff */
[----:B------:R-:W-:Y:S02]  /*7400*/  F2FP.F16.E4M3.UNPACK_B R10, R150 ;  /* 0x00000096ff0a723e */ /* 0x000fe400020006ff */
[----:B------:R-:W-:Y:S01]  /*7410*/  F2FP.F16.E4M3.UNPACK_B R9, R151 ;  /* 0x00000097ff09723e */ /* 0x000fe200020006ff */
[--C-:B------:R-:W-:Y:S01]  /*7420*/  HADD2.F32 R83, -RZ, R11.reuse.H0_H0 ;  /* 0x2000000bff537230 */ /* 0x100fe20000004100 */
[----:B------:R-:W-:Y:S01]  /*7430*/  F2FP.F16.E4M3.UNPACK_B R8, R152 ;  /* 0x00000098ff08723e */ /* 0x000fe200020006ff */
[----:B------:R-:W-:Y:S01]  /*7440*/  HADD2.F32 R84, -RZ, R11.H1_H1 ;  /* 0x3000000bff547230 */ /* 0x000fe20000004100 */
[----:B------:R-:W-:Y:S01]  /*7450*/  F2FP.F16.E4M3.UNPACK_B R7, R153 ;  /* 0x00000099ff07723e */ /* 0x000fe200020006ff */
[--C-:B------:R-:W-:Y:S01]  /*7460*/  HADD2.F32 R87, -RZ, R10.reuse.H0_H0 ;  /* 0x2000000aff577230 */ /* 0x100fe20000004100 */
[----:B------:R-:W-:Y:S01]  /*7470*/  F2FP.F16.E4M3.UNPACK_B R6, R154 ;  /* 0x0000009aff06723e */ /* 0x000fe200020006ff */
[----:B------:R-:W-:Y:S01]  /*7480*/  HADD2.F32 R88, -RZ, R10.H1_H1 ;  /* 0x3000000aff587230 */ /* 0x000fe20000004100 */
[----:B------:R-:W-:Y:S01]  /*7490*/  F2FP.F16.E4M3.UNPACK_B R5, R155 ;  /* 0x0000009bff05723e */ /* 0x000fe200020006ff */
[--C-:B------:R-:W-:Y:S01]  /*74a0*/  HADD2.F32 R91, -RZ, R9.reuse.H0_H0 ;  /* 0x20000009ff5b7230 */ /* 0x100fe20000004100 */
[----:B-1----:R-:W-:Y:S01]  /*74b0*/  F2FP.F16.E4M3.UNPACK_B R4, R156 ;  /* 0x0000009cff04723e */ /* 0x002fe200020006ff */
[----:B------:R-:W-:Y:S01]  /*74c0*/  HADD2.F32 R92, -RZ, R9.H1_H1 ;  /* 0x30000009ff5c7230 */ /* 0x000fe20000004100 */
[-C--:B------:R-:W-:Y:S01]  /*74d0*/  F2FP.F16.E4M3.UNPACK_B R2, R148.reuse ;  /* 0x00000094ff02723e */ /* 0x080fe200020006ff */
[--C-:B------:R-:W-:Y:S01]  /*74e0*/  HADD2.F32 R95, -RZ, R8.reuse.H0_H0 ;  /* 0x20000008ff5f7230 */ /* 0x100fe20000004100 */
[----:B------:R-:W-:Y:S01]  /*74f0*/  F2FP.F16.E4M3.UNPACK_B R148, R148.H1 ;  /* 0x00000094ff94723e */ /* 0x000fe200030006ff */
[----:B------:R-:W-:Y:S01]  /*7500*/  HADD2.F32 R97, -RZ, R8.H1_H1 ;  /* 0x30000008ff617230 */ /* 0x000fe20000004100 */
[----:B------:R-:W-:Y:S01]  /*7510*/  F2FP.F16.E4M3.UNPACK_B R149, R149.H1 ;  /* 0x00000095ff95723e */ /* 0x000fe200030006ff */
[--C-:B------:R-:W-:Y:S01]  /*7520*/  HADD2.F32 R98, -RZ, R7.reuse.H0_H0 ;  /* 0x20000007ff627230 */ /* 0x100fe20000004100 */
[----:B------:R-:W-:Y:S01]  /*7530*/  F2FP.F16.E4M3.UNPACK_B R150, R150.H1 ;  /* 0x00000096ff96723e */ /* 0x000fe200030006ff */
[----:B------:R-:W-:Y:S01]  /*7540*/  HADD2.F32 R101, -RZ, R7.H1_H1 ;  /* 0x30000007ff657230 */ /* 0x000fe20000004100 */
[----:B------:R-:W-:Y:S01]  /*7550*/  F2FP.F16.E4M3.UNPACK_B R151, R151.H1 ;  /* 0x00000097ff97723e */ /* 0x000fe200030006ff */
[--C-:B------:R-:W-:Y:S01]  /*7560*/  HADD2.F32 R102, -RZ, R6.reuse.H0_H0 ;  /* 0x20000006ff667230 */ /* 0x100fe20000004100 */
[----:B------:R-:W-:Y:S01]  /*7570*/  F2FP.F16.E4M3.UNPACK_B R138, R163 ;  /* 0x000000a3ff8a723e */ /* 0x000fe200020006ff */
[----:B------:R-:W-:Y:S01]  /*7580*/  HADD2.F32 R105, -RZ, R6.H1_H1 ;  /* 0x30000006ff697230 */ /* 0x000fe20000004100 */
[----:B------:R-:W-:Y:S01]  /*7590*/  R2UR UR5, R207 ;  /* 0x00000000cf0572ca */ /* 0x000fe200000e0000 */
        /* <DEDUP_REMOVED lines=8> */
[----:B------:R-:W1:Y:S01]  /*7620*/  LDTM.x64 R4, tmem[UR4+0x40] ;  /* 0x00004004000479ee */ /* 0x000e620008340000 */
[--C-:B------:R-:W-:Y:S01]  /*7630*/  HADD2.F32 R0, -RZ, R2.reuse.H0_H0 ;  /* 0x20000002ff007230 */ /* 0x100fe20000004100 */
[----:B------:R-:W-:Y:S01]  /*7640*/  NOP ;  /* 0x0000000000007918 */ /* 0x000fe20000000000 */
[----:B------:R-:W-:Y:S01]  /*7650*/  HADD2.F32 R2, -RZ, R2.H1_H1 ;  /* 0x30000002ff027230 */ /* 0x000fe20000004100 */
[----:B------:R-:W-:Y:S01]  /*7660*/  UIADD3 UR5, UPT, UPT, UR5, 0x130, URZ ;  /* 0x0000013005057890 */ /* 0x000fe2000fffe0ff */
[--C-:B------:R-:W-:Y:S01]  /*7670*/  HADD2.F32 R86, -RZ, R149.reuse.H1_H1 ;  /* 0x30000095ff567230 */ /* 0x100fe20000004100 */
[----:B------:R-:W-:Y:S01]  /*7680*/  F2FP.F16.E4M3.UNPACK_B R132, R161 ;  /* 0x000000a1ff84723e */ /* 0x000fe200020006ff */
[--C-:B------:R-:W-:Y:S01]  /*7690*/  HADD2.F32 R114, -RZ, R116.reuse.H0_H0 ;  /* 0x20000074ff727230 */ /* 0x100fe20000004100 */
[----:B------:R-:W-:Y:S01]  /*76a0*/  UPRMT UR5, UR37, 0x654, UR5 ;  /* 0x0000065425057896 */ /* 0x000fe20008000005 */
[----:B------:R-:W-:Y:S01]  /*76b0*/  HADD2.F32 R117, -RZ, R116.H1_H1 ;  /* 0x30000074ff757230 */ /* 0x000fe20000004100 */
[----:B------:R-:W-:Y:S01]  /*76c0*/  F2FP.F16.E4M3.UNPACK_B R136, R162 ;  /* 0x000000a2ff88723e */ /* 0x000fe200020006ff */
[--C-:B------:R-:W-:Y:S01]  /*76d0*/  HADD2.F32 R118, -RZ, R120.reuse.H0_H0 ;  /* 0x20000078ff767230 */ /* 0x100fe20000004100 */
[----:B------:R-:W-:Y:S01]  /*76e0*/  F2FP.F16.E4M3.UNPACK_B R152, R152.H1 ;  /* 0x00000098ff98723e */ /* 0x000fe200030006ff */
[----:B------:R-:W-:Y:S01]  /*76f0*/  HADD2.F32 R121, -RZ, R120.H1_H1 ;  /* 0x30000078ff797230 */ /* 0x000fe20000004100 */
[----:B------:R-:W-:Y:S01]  /*7700*/  F2FP.F16.E4M3.UNPACK_B R153, R153.H1 ;  /* 0x00000099ff99723e */ /* 0x000fe200030006ff */
[--C-:B------:R-:W-:Y:S01]  /*7710*/  HADD2.F32 R122, -RZ, R124.reuse.H0_H0 ;  /* 0x2000007cff7a7230 */ /* 0x100fe20000004100 */
[----:B------:R-:W-:Y:S01]  /*7720*/  F2FP.F16.E4M3.UNPACK_B R154, R154.H1 ;  /* 0x0000009aff9a723e */ /* 0x000fe200030006ff */
[----:B-1----:R-:W-:Y:S01]  /*7730*/  SYNCS.ARRIVE.TRANS64.RED.A1T0 RZ, [UR5], RZ ;  /* 0x000000ffffff79a7 */ /* 0x002fe20008100405 */
[----:B------:R-:W-:Y:S01]  /*7740*/  HADD2.F32 R125, -RZ, R124.H1_H1 ;  /* 0x3000007cff7d7230 */ /* 0x000fe20000004100 */
[----:B------:R-:W-:Y:S01]  /*7750*/  F2FP.F16.E4M3.UNPACK_B R155, R155.H1 ;  /* 0x0000009bff9b723e */ /* 0x000fe200030006ff */
[--C-:B------:R-:W-:Y:S01]  /*7760*/  HADD2.F32 R126, -RZ, R128.reuse.H0_H0 ;  /* 0x20000080ff7e7230 */ /* 0x100fe20000004100 */
[----:B------:R-:W-:Y:S01]  /*7770*/  F2FP.F16.E4M3.UNPACK_B R156, R156.H1 ;  /* 0x0000009cff9c723e */ /* 0x000fe200030006ff */
[----:B------:R-:W-:Y:S01]  /*7780*/  HADD2.F32 R129, -RZ, R128.H1_H1 ;  /* 0x30000080ff817230 */ /* 0x000fe20000004100 */
[----:B------:R-:W-:Y:S01]  /*7790*/  F2FP.F16.E4M3.UNPACK_B R157, R157.H1 ;  /* 0x0000009dff9d723e */ /* 0x000fe200030006ff */
[C---:B------:R-:W-:Y:S01]  /*77a0*/  FMUL R4, R78.reuse, R4 ;  /* 0x000000044e047220 */ /* 0x040fe20000400000 */
[C---:B------:R-:W-:Y:S01]  /*77b0*/  FMUL R5, R78.reuse, R5 ;  /* 0x000000054e057220 */ /* 0x040fe20000400000 */
[----:B------:R-:W-:Y:S02]  /*77c0*/  HADD2.F32 R3, -RZ, R148.H0_H0 ;  /* 0x20000094ff037230 */ /* 0x000fe40000004100 */
        /* <DEDUP_REMOVED lines=9> */
[C---:B------:R-:W-:Y:S01]  /*7860*/  FMUL R2, R78.reuse, R21 ;  /* 0x000000154e027220 */ /* 0x040fe20000400000 */
[C---:B------:R-:W-:Y:S01]  /*7870*/  FMUL R21, R78.reuse, R28 ;  /* 0x0000001c4e157220 */ /* 0x040fe20000400000 */
[----:B------:R-:W-:Y:S02]  /*7880*/  HADD2.F32 R130, -RZ, R132.H0_H0 ;  /* 0x20000084ff827230 */ /* 0x000fe40000004100 */
[C---:B------:R-:W-:Y:S01]  /*7890*/  FMUL R6, R78.reuse, R6 ;  /* 0x000000064e067220 */ /* 0x040fe20000400000 */
[----:B------:R-:W-:Y:S02]  /*78a0*/  HADD2.F32 R82, -RZ, R148.H1_H1 ;  /* 0x30000094ff527230 */ /* 0x000fe40000004100 */
[C---:B------:R-:W-:Y:S01]  /*78b0*/  FMUL R7, R78.reuse, R7 ;  /* 0x000000074e077220 */ /* 0x040fe20000400000 */
[----:B------:R-:W-:Y:S02]  /*78c0*/  HADD2.F32 R85, -RZ, R149.H0_H0 ;  /* 0x20000095ff557230 */ /* 0x000fe40000004100 */
[C---:B------:R-:W-:Y:S01]  /*78d0*/  FFMA R6, R81.reuse, R3, R6 ;  /* 0x0000000351067223 */ /* 0x040fe20000000006 */
[----:B------:R-:W-:Y:S02]  /*78e0*/  HADD2.F32 R133, -RZ, R132.H1_H1 ;  /* 0x30000084ff857230 */ /* 0x000fe40000004100 */
[C---:B------:R-:W-:Y:S01]  /*78f0*/  FFMA R7, R81.reuse, R82, R7 ;  /* 0x0000005251077223 */ /* 0x040fe20000000007 */
[C---:B------:R-:W-:Y:S01]  /*7900*/  FFMA R8, R81.reuse, R83, R8 ;  /* 0x0000005351087223 */ /* 0x040fe20000000008 */
[C---:B------:R-:W-:Y:S01]  /*7910*/  FFMA R9, R81.reuse, R84, R9 ;  /* 0x0000005451097223 */ /* 0x040fe20000000009 */
[--C-:B------:R-:W-:Y:S02]  /*7920*/  HADD2.F32 R82, -RZ, R138.reuse.H0_H0 ;  /* 0x2000008aff527230 */ /* 0x100fe40000004100 */
[C---:B------:R-:W-:Y:S01]  /*7930*/  FMUL R10, R78.reuse, R10 ;  /* 0x0000000a4e0a7220 */ /* 0x040fe20000400000 */
[----:B------:R-:W-:Y:S02]  /*7940*/  HADD2.F32 R83, -RZ, R138.H1_H1 ;  /* 0x3000008aff537230 */ /* 0x000fe40000004100 */
[C---:B------:R-:W-:Y:S01]  /*7950*/  FMUL R11, R78.reuse, R11 ;  /* 0x0000000b4e0b7220 */ /* 0x040fe20000400000 */
[----:B------:R-:W-:Y:S02]  /*7960*/  HADD2.F32 R89, -RZ, R150.H0_H0 ;  /* 0x20000096ff597230 */ /* 0x000fe40000004100 */
[C---:B------:R-:W-:Y:S01]  /*7970*/  FFMA R10, R81.reuse, R85, R10 ;  /* 0x00000055510a7223 */ /* 0x040fe2000000000a */
[--C-:B------:R-:W-:Y:S02]  /*7980*/  HADD2.F32 R134, -RZ, R136.reuse.H0_H0 ;  /* 0x20000088ff867230 */ /* 0x100fe40000004100 */
[C---:B------:R-:W-:Y:S01]  /*7990*/  FFMA R11, R81.reuse, R86, R11 ;  /* 0x00000056510b7223 */ /* 0x040fe2000000000b */
[C---:B------:R-:W-:Y:S01]  /*79a0*/  FFMA R12, R81.reuse, R87, R12 ;  /* 0x00000057510c7223 */ /* 0x040fe2000000000c */
[----:B------:R-:W-:Y:S01]  /*79b0*/  FFMA R13, R81, R88, R13 ;  /* 0x00000058510d7223 */ /* 0x000fe2000000000d */
[----:B------:R-:W-:Y:S01]  /*79c0*/  F2FP.SATFINITE.E4M3.F32.PACK_AB_MERGE_C R86, R7, R6, RZ ;  /* 0x000000060756723e */ /* 0x000fe200048070ff */
[C---:B------:R-:W-:Y:S01]  /*79d0*/  FMUL R7, R78.reuse, R24 ;  /* 0x000000184e077220 */ /* 0x040fe20000400000 */
[----:B------:R-:W-:Y:S01]  /*79e0*/  F2FP.SATFINITE.E4M3.F32.PACK_AB_MERGE_C R138, R11, R10, RZ ;  /* 0x0000000a0b8a723e */ /* 0x000fe200048070ff */
[C---:B------:R-:W-:Y:S01]  /*79f0*/  FMUL R10, R78.reuse, R25 ;  /* 0x000000194e0a7220 */ /* 0x040fe20000400000 */
[C---:B------:R-:W-:Y:S01]  /*7a00*/  FMUL R25, R78.reuse, R32 ;  /* 0x000000204e197220 */ /* 0x040fe20000400000 */
[----:B------:R-:W-:Y:S02]  /*7a10*/  HADD2.F32 R137, -RZ, R136.H1_H1 ;  /* 0x30000088ff897230 */ /* 0x000fe40000004100 */
[C---:B------:R-:W-:Y:S01]  /*7a20*/  FMUL R14, R78.reuse, R14 ;  /* 0x0000000e4e0e7220 */ /* 0x040fe20000400000 */
[----:B------:R-:W-:Y:S02]  /*7a30*/  HADD2.F32 R90, -RZ, R150.H1_H1 ;  /* 0x30000096ff5a7230 */ /* 0x000fe40000004100 */
[C---:B------:R-:W-:Y:S01]  /*7a40*/  FMUL R15, R78.reuse, R15 ;  /* 0x0000000f4e0f7220 */ /* 0x040fe20000400000 */
[--C-:B------:R-:W-:Y:S02]  /*7a50*/  HADD2.F32 R93, -RZ, R151.reuse.H0_H0 ;  /* 0x20000097ff5d7230 */ /* 0x100fe40000004100 */
[C---:B------:R-:W-:Y:S01]  /*7a60*/  FFMA R14, R81.reuse, R89, R14 ;  /* 0x00000059510e7223 */ /* 0x040fe2000000000e */
[----:B------:R-:W-:Y:S02]  /*7a70*/  HADD2.F32 R94, -RZ, R151.H1_H1 ;  /* 0x30000097ff5e7230 */ /* 0x000fe40000004100 */
[C---:B------:R-:W-:Y:S01]  /*7a80*/  FFMA R15, R81.reuse, R90, R15 ;  /* 0x0000005a510f7223 */ /* 0x040fe2000000000f */
[C---:B------:R-:W-:Y:S01]  /*7a90*/  FFMA R16, R81.reuse, R91, R16 ;  /* 0x0000005b51107223 */ /* 0x040fe20000000010 */
[----:B------:R-:W-:Y:S01]  /*7aa0*/  FFMA R17, R81, R92, R17 ;  /* 0x0000005c51117223 */ /* 0x000fe20000000011 */
[C---:B------:R-:W-:Y:S01]  /*7ab0*/  FMUL R18, R78.reuse, R18 ;  /* 0x000000124e127220 */ /* 0x040fe20000400000 */
[C---:B------:R-:W-:Y:S01]  /*7ac0*/  FMUL R19, R78.reuse, R19 ;  /* 0x000000134e137220 */ /* 0x040fe20000400000 */
[--C-:B------:R-:W-:Y:S01]  /*7ad0*/  HADD2.F32 R96, -RZ, R152.reuse.H0_H0 ;  /* 0x20000098ff607230 */ /* 0x100fe20000004100 */
[----:B------:R-:W-:Y:S01]  /*7ae0*/  F2FP.SATFINITE.E4M3.F32.PACK_AB_MERGE_C R14, R15, R14, RZ ;  /* 0x0000000e0f0e723e */ /* 0x000fe200048070ff */
[C---:B------:R-:W-:Y:S01]  /*7af0*/  FFMA R18, R81.reuse, R93, R18 ;  /* 0x0000005d51127223 */ /* 0x040fe20000000012 */
[C---:B------:R-:W-:Y:S01]  /*7b00*/  FFMA R19, R81.reuse, R94, R19 ;  /* 0x0000005e51137223 */ /* 0x040fe20000000013 */
[C---:B------:R-:W-:Y:S01]  /*7b10*/  FFMA R0, R81.reuse, R95, R0 ;  /* 0x0000005f51007223 */ /* 0x040fe20000000000 */
[----:B------:R-:W-:Y:S01]  /*7b20*/  FFMA R2, R81, R97, R2 ;  /* 0x0000006151027223 */ /* 0x000fe20000000002 */
[----:B------:R-:W-:Y:S02]  /*7b30*/  HADD2.F32 R99, -RZ, R152.H1_H1 ;  /* 0x30000098ff637230 */ /* 0x000fe40000004100 */
[C---:B------:R-:W-:Y:S01]  /*7b40*/  FMUL R3, R78.reuse, R22 ;  /* 0x000000164e037220 */ /* 0x040fe20000400000 */
[----:B------:R-:W-:Y:S01]  /*7b50*/  F2FP.SATFINITE.E4M3.F32.PACK_AB_MERGE_C R18, R19, R18, RZ ;  /* 0x000000121312723e */ /* 0x000fe200048070ff */
[C---:B------:R-:W-:Y:S01]  /*7b60*/  FMUL R22, R78.reuse, R29 ;  /* 0x0000001d4e167220 */ /* 0x040fe20000400000 */
[C---:B------:R-:W-:Y:S01]  /*7b70*/  FMUL R29, R78.reuse, R36 ;  /* 0x000000244e1d7220 */ /* 0x040fe20000400000 */
[C---:B------:R-:W-:Y:S01]  /*7b80*/  FFMA R3, R81.reuse, R96, R3 ;  /* 0x0000006051037223 */ /* 0x040fe20000000003 */
[C---:B------:R-:W-:Y:S01]  /*7b90*/  FMUL R6, R78.reuse, R23 ;  /* 0x000000174e067220 */ /* 0x040fe20000400000 */
[--C-:B------:R-:W-:Y:S02]  /*7ba0*/  HADD2.F32 R100, -RZ, R153.reuse.H0_H0 ;  /* 0x20000099ff647230 */ /* 0x100fe40000004100 */
[C---:B------:R-:W-:Y:S01]  /*7bb0*/  FMUL R11, R78.reuse, R26 ;  /* 0x0000001a4e0b7220 */ /* 0x040fe20000400000 */
[----:B------:R-:W-:Y:S02]  /*7bc0*/  HADD2.F32 R103, -RZ, R153.H1_H1 ;  /* 0x30000099ff677230 */ /* 0x000fe40000004100 */
[C---:B------:R-:W-:Y:S01]  /*7bd0*/  FFMA R6, R81.reuse, R99, R6 ;  /* 0x0000006351067223 */ /* 0x040fe20000000006 */
[C---:B------:R-:W-:Y:S01]  /*7be0*/  FFMA R7, R81.reuse, R98, R7 ;  /* 0x0000006251077223 */ /* 0x040fe20000000007 */
[C---:B------:R-:W-:Y:S01]  /*7bf0*/  FFMA R10, R81.reuse, R101, R10 ;  /* 0x00000065510a7223 */ /* 0x040fe2000000000a */
[C---:B------:R-:W-:Y:S01]  /*7c00*/  FFMA R11, R81.reuse, R100, R11 ;  /* 0x00000064510b7223 */ /* 0x040fe2000000000b */
[----:B------:R-:W-:Y:S01]  /*7c10*/  FMUL R26, R78, R33 ;  /* 0x000000214e1a7220 */ /* 0x000fe20000400000 */
[----:B------:R-:W-:Y:S01]  /*7c20*/  F2FP.SATFINITE.E4M3.F32.PACK_AB_MERGE_C R3, R6, R3, RZ ;  /* 0x000000030603723e */ /* 0x000fe200048070ff */
[C---:B------:R-:W-:Y:S01]  /*7c30*/  FMUL R33, R78.reuse, R40 ;  /* 0x000000284e217220 */ /* 0x040fe20000400000 */
        /* <DEDUP_REMOVED lines=8> */
[C---:B------:R-:W-:Y:S01]  /*7cc0*/  FMUL R30, R78.reuse, R37 ;  /* 0x000000254e1e7220 */ /* 0x040fe20000400000 */
[C---:B------:R-:W-:Y:S01]  /*7cd0*/  FMUL R37, R78.reuse, R44 ;  /* 0x0000002c4e257220 */ /* 0x040fe20000400000 */
[C---:B------:R-:W-:Y:S01]  /*7ce0*/  FMUL R24, R78.reuse, R31 ;  /* 0x0000001f4e187220 */ /* 0x040fe20000400000 */
[----:B------:R-:W-:Y:S01]  /*7cf0*/  F2FP.F16.E4M3.UNPACK_B R158, R158.H1 ;  /* 0x0000009eff9e723e */ /* 0x000fe200030006ff */
[--C-:B------:R-:W-:Y:S02]  /*7d00*/  HADD2.F32 R108, -RZ, R155.reuse.H0_H0 ;  /* 0x2000009bff6c7230 */ /* 0x100fe40000004100 */
[----:B------:R-:W-:Y:S01]  /*7d10*/  FMUL R27, R78, R34 ;  /* 0x000000224e1b7220 */ /* 0x000fe20000400000 */
[----:B------:R-:W-:Y:S02]  /*7d20*/  HADD2.F32 R111, -RZ, R155.H1_H1 ;  /* 0x3000009bff6f7230 */ /* 0x000fe40000004100 */
[C---:B------:R-:W-:Y:S01]  /*7d30*/  FFMA R24, R81.reuse, R107, R24 ;  /* 0x0000006b51187223 */ /* 0x040fe20000000018 */
[----:B------:R-:W-:Y:S01]  /*7d40*/  F2FP.F16.E4M3.UNPACK_B R159, R159.H1 ;  /* 0x0000009fff9f723e */ /* 0x000fe200030006ff */
[C---:B------:R-:W-:Y:S01]  /*7d50*/  FFMA R25, R81.reuse, R106, R25 ;  /* 0x0000006a51197223 */ /* 0x040fe20000000019 */
[C---:B------:R-:W-:Y:S01]  /*7d60*/  FFMA R26, R81.reuse, R109, R26 ;  /* 0x0000006d511a7223 */ /* 0x040fe2000000001a */
[----:B------:R-:W-:Y:S01]  /*7d70*/  F2FP.F16.E4M3.UNPACK_B R160, R160.H1 ;  /* 0x000000a0ffa0723e */ /* 0x000fe200030006ff */
[C---:B------:R-:W-:Y:S01]  /*7d80*/  FFMA R27, R81.reuse, R108, R27 ;  /* 0x0000006c511b7223 */ /* 0x040fe2000000001b */
[----:B------:R-:W-:Y:S01]  /*7d90*/  F2FP.SATFINITE.E4M3.F32.PACK_AB_MERGE_C R6, R24, R23, RZ ;  /* 0x000000171806723e */ /* 0x000fe200048070ff */
[C---:B------:R-:W-:Y:S01]  /*7da0*/  FMUL R34, R78.reuse, R41 ;  /* 0x000000294e227220 */ /* 0x040fe20000400000 */
[C---:B------:R-:W-:Y:S01]  /*7db0*/  FMUL R41, R78.reuse, R48 ;  /* 0x000000304e297220 */ /* 0x040fe20000400000 */
[----:B------:R-:W-:Y:S01]  /*7dc0*/  FMUL R28, R78, R35 ;  /* 0x000000234e1c7220 */ /* 0x000fe20000400000 */
[----:B------:R-:W-:Y:S01]  /*7dd0*/  F2FP.F16.E4M3.UNPACK_B R161, R161.H1 ;  /* 0x000000a1ffa1723e */ /* 0x000fe200030006ff */
[--C-:B------:R-:W-:Y:S01]  /*7de0*/  HADD2.F32 R112, -RZ, R156.reuse.H0_H0 ;  /* 0x2000009cff707230 */ /* 0x100fe20000004100 */
[----:B------:R-:W-:Y:S01]  /*7df0*/  F2FP.SATFINITE.E4M3.F32.PACK_AB_MERGE_C R6, R22, R21, R6 ;  /* 0x000000151606723e */ /* 0x000fe20004807006 */
[C---:B------:R-:W-:Y:S01]  /*7e00*/  FFMA R28, R81.reuse, R111, R28 ;  /* 0x0000006f511c7223 */ /* 0x040fe2000000001c */
[C---:B------:R-:W-:Y:S01]  /*7e10*/  FFMA R29, R81.reuse, R110, R29 ;  /* 0x0000006e511d7223 */ /* 0x040fe2000000001d */
[C---:B------:R-:W-:Y:S01]  /*7e20*/  FFMA R30, R81.reuse, R113, R30 ;  /* 0x00000071511e7223 */ /* 0x040fe2000000001e */
[----:B------:R-:W-:Y:S02]  /*7e30*/  HADD2.F32 R115, -RZ, R156.H1_H1 ;  /* 0x3000009cff737230 */ /* 0x000fe40000004100 */
[C---:B------:R-:W-:Y:S01]  /*7e40*/  FMUL R31, R78.reuse, R38 ;  /* 0x000000264e1f7220 */ /* 0x040fe20000400000 */
[----:B------:R-:W-:Y:S01]  /*7e50*/  F2FP.F16.E4M3.UNPACK_B R162, R162.H1 ;  /* 0x000000a2ffa2723e */ /* 0x000fe200030006ff */
[C---:B------:R-:W-:Y:S01]  /*7e60*/  FMUL R38, R78.reuse, R45 ;  /* 0x0000002d4e267220 */ /* 0x040fe20000400000 */
[C---:B------:R-:W-:Y:S01]  /*7e70*/  FMUL R45, R78.reuse, R52 ;  /* 0x000000344e2d7220 */ /* 0x040fe20000400000 */
[----:B------:R-:W-:Y:S01]  /*7e80*/  F2FP.F16.E4M3.UNPACK_B R163, R163.H1 ;  /* 0x000000a3ffa3723e */ /* 0x000fe200030006ff */
[----:B------:R-:W-:Y:S01]  /*7e90*/  FFMA R31, R81, R112, R31 ;  /* 0x00000070511f7223 */ /* 0x000fe2000000001f */
[----:B------:R-:W-:Y:S01]  /*7ea0*/  FMUL R52, R78, R59 ;  /* 0x0000003b4e347220 */ /* 0x000fe20000400000 */
[----:B------:R-:W-:Y:S01]  /*7eb0*/  IADD3 R76, PT, PT, R76, 0x1, RZ ;  /* 0x000000014c4c7810 */ /* 0x000fe20007ffe0ff */
[C---:B------:R-:W-:Y:S01]  /*7ec0*/  FMUL R59, R78.reuse, R66 ;  /* 0x000000424e3b7220 */ /* 0x040fe20000400000 */
[----:B------:R-:W-:Y:S01]  /*7ed0*/  F2FP.SATFINITE.E4M3.F32.PACK_AB_MERGE_C R66, R13, R12, R14 ;  /* 0x0000000c0d42723e */ /* 0x000fe2000480700e */
[C---:B------:R-:W-:Y:S01]  /*7ee0*/  FMUL R32, R78.reuse, R39 ;  /* 0x000000274e207220 */ /* 0x040fe20000400000 */
[--C-:B------:R-:W-:Y:S02]  /*7ef0*/  HADD2.F32 R116, -RZ, R157.reuse.H0_H0 ;  /* 0x2000009dff747230 */ /* 0x100fe40000004100 */
[C---:B------:R-:W-:Y:S01]  /*7f00*/  FMUL R35, R78.reuse, R42 ;  /* 0x0000002a4e237220 */ /* 0x040fe20000400000 */
[----:B------:R-:W-:Y:S02]  /*7f10*/  HADD2.F32 R119, -RZ, R157.H1_H1 ;  /* 0x3000009dff777230 */ /* 0x000fe40000004100 */
[C---:B------:R-:W-:Y:S01]  /*7f20*/  FFMA R32, R81.reuse, R115, R32 ;  /* 0x0000007351207223 */ /* 0x040fe20000000020 */
[----:B------:R-:W-:Y:S01]  /*7f30*/  FMUL R36, R78, R43 ;  /* 0x0000002b4e247220 */ /* 0x000fe20000400000 */
[C---:B------:R-:W-:Y:S01]  /*7f40*/  FFMA R33, R81.reuse, R114, R33 ;  /* 0x0000007251217223 */ /* 0x040fe20000000021 */
[C---:B------:R-:W-:Y:S01]  /*7f50*/  FFMA R34, R81.reuse, R117, R34 ;  /* 0x0000007551227223 */ /* 0x040fe20000000022 */
[--C-:B------:R-:W-:Y:S01]  /*7f60*/  HADD2.F32 R120, -RZ, R158.reuse.H0_H0 ;  /* 0x2000009eff787230 */ /* 0x100fe20000004100 */
[----:B------:R-:W-:Y:S01]  /*7f70*/  F2FP.SATFINITE.E4M3.F32.PACK_AB_MERGE_C R32, R32, R31, RZ ;  /* 0x0000001f2020723e */ /* 0x000fe200048070ff */
[C---:B------:R-:W-:Y:S01]  /*7f80*/  FFMA R35, R81.reuse, R116, R35 ;  /* 0x0000007451237223 */ /* 0x040fe20000000023 */
[----:B------:R-:W-:Y:S02]  /*7f90*/  HADD2.F32 R123, -RZ, R158.H1_H1 ;  /* 0x3000009eff7b7230 */ /* 0x000fe40000004100 */
[----:B------:R-:W-:Y:S01]  /*7fa0*/  FMUL R39, R78, R46 ;  /* 0x0000002e4e277220 */ /* 0x000fe20000400000 */
[----:B------:R-:W-:Y:S01]  /*7fb0*/  F2FP.SATFINITE.E4M3.F32.PACK_AB_MERGE_C R32, R30, R29, R32 ;  /* 0x0000001d1e20723e */ /* 0x000fe20004807020 */
[C---:B------:R-:W-:Y:S01]  /*7fc0*/  FFMA R36, R81.reuse, R119, R36 ;  /* 0x0000007751247223 */ /* 0x040fe20000000024 */
[C---:B------:R-:W-:Y:S01]  /*7fd0*/  FMUL R40, R78.reuse, R47 ;  /* 0x0000002f4e287220 */ /* 0x040fe20000400000 */
[C---:B------:R-:W-:Y:S01]  /*7fe0*/  FFMA R37, R81.reuse, R118, R37 ;  /* 0x0000007651257223 */ /* 0x040fe20000000025 */
[C---:B------:R-:W-:Y:S01]  /*7ff0*/  FFMA R38, R81.reuse, R121, R38 ;  /* 0x0000007951267223 */ /* 0x040fe20000000026 */
[C---:B------:R-:W-:Y:S01]  /*8000*/  FMUL R42, R78.reuse, R49 ;  /* 0x000000314e2a7220 */ /* 0x040fe20000400000 */
[--C-:B------:R-:W-:Y:S02]  /*8010*/  HADD2.F32 R124, -RZ, R159.reuse.H0_H0 ;  /* 0x2000009fff7c7230 */ /* 0x100fe40000004100 */
[C---:B------:R-:W-:Y:S01]  /*8020*/  FFMA R39, R81.reuse, R120, R39 ;  /* 0x0000007851277223 */ /* 0x040fe20000000027 */
[----:B------:R-:W-:Y:S02]  /*8030*/  HADD2.F32 R127, -RZ, R159.H1_H1 ;  /* 0x3000009fff7f7230 */ /* 0x000fe40000004100 */
[C---:B------:R-:W-:Y:S01]  /*8040*/  FMUL R43, R78.reuse, R50 ;  /* 0x000000324e2b7220 */ /* 0x040fe20000400000 */
[C---:B------:R-:W-:Y:S01]  /*8050*/  FFMA R40, R81.reuse, R123, R40 ;  /* 0x0000007b51287223 */ /* 0x040fe20000000028 */
[C---:B------:R-:W-:Y:S01]  /*8060*/  FMUL R44, R78.reuse, R51 ;  /* 0x000000334e2c7220 */ /* 0x040fe20000400000 */
[C---:B------:R-:W-:Y:S01]  /*8070*/  FFMA R41, R81.reuse, R122, R41 ;  /* 0x0000007a51297223 */ /* 0x040fe20000000029 */
[C---:B------:R-:W-:Y:S01]  /*8080*/  FMUL R50, R78.reuse, R57 ;  /* 0x000000394e327220 */ /* 0x040fe20000400000 */
[C---:B------:R-:W-:Y:S01]  /*8090*/  FMUL R57, R78.reuse, R64 ;  /* 0x000000404e397220 */ /* 0x040fe20000400000 */
[----:B------:R-:W-:Y:S01]  /*80a0*/  FFMA R42, R81, R125, R42 ;  /* 0x0000007d512a7223 */ /* 0x000fe2000000002a */
[C---:B------:R-:W-:Y:S01]  /*80b0*/  FMUL R46, R78.reuse, R53 ;  /* 0x000000354e2e7220 */ /* 0x040fe20000400000 */
[--C-:B------:R-:W-:Y:S01]  /*80c0*/  HADD2.F32 R128, -RZ, R160.reuse.H0_H0 ;  /* 0x200000a0ff807230 */ /* 0x100fe20000004100 */
[----:B------:R-:W-:Y:S01]  /*80d0*/  F2FP.SATFINITE.E4M3.F32.PACK_AB_MERGE_C R64, R5, R4, R86 ;  /* 0x000000040540723e */ /* 0x000fe20004807056 */
[C---:B------:R-:W-:Y:S01]  /*80e0*/  FMUL R51, R78.reuse, R58 ;  /* 0x0000003a4e337220 */ /* 0x040fe20000400000 */
[C---:B------:R-:W-:Y:S01]  /*80f0*/  FMUL R53, R78.reuse, R60 ;  /* 0x0000003c4e357220 */ /* 0x040fe20000400000 */
[C---:B------:R-:W-:Y:S01]  /*8100*/  FFMA R43, R81.reuse, R124, R43 ;  /* 0x0000007c512b7223 */ /* 0x040fe2000000002b */
[----:B------:R-:W-:Y:S02]  /*8110*/  HADD2.F32 R131, -RZ, R160.H1_H1 ;  /* 0x300000a0ff837230 */ /* 0x000fe40000004100 */
[C---:B------:R-:W-:Y:S01]  /*8120*/  FMUL R47, R78.reuse, R54 ;  /* 0x000000364e2f7220 */ /* 0x040fe20000400000 */
[C---:B------:R-:W-:Y:S01]  /*8130*/  FMUL R58, R78.reuse, R65 ;  /* 0x000000414e3a7220 */ /* 0x040fe20000400000 */
[----:B------:R-:W-:Y:S01]  /*8140*/  FMUL R60, R78, R67 ;  /* 0x000000434e3c7220 */ /* 0x000fe20000400000 */
[----:B------:R-:W-:Y:S01]  /*8150*/  F2FP.SATFINITE.E4M3.F32.PACK_AB_MERGE_C R5, R20, R11, RZ ;  /* 0x0000000b1405723e */ /* 0x000fe200048070ff */
[----:B------:R-:W-:Y:S01]  /*8160*/  FFMA R44, R81, R127, R44 ;  /* 0x0000007f512c7223 */ /* 0x000fe2000000002c */
[C---:B------:R-:W-:Y:S01]  /*8170*/  FMUL R48, R78.reuse, R55 ;  /* 0x000000374e307220 */ /* 0x040fe20000400000 */
[----:B------:R-:W-:Y:S01]  /*8180*/  F2FP.SATFINITE.E4M3.F32.PACK_AB_MERGE_C R65, R9, R8, R138 ;  /* 0x000000080941723e */ /* 0x000fe2000480708a */
[----:B------:R-:W-:Y:S01]  /*8190*/  FFMA R45, R81, R126, R45 ;  /* 0x0000007e512d7223 */ /* 0x000fe2000000002d */
[----:B------:R-:W-:Y:S01]  /*81a0*/  F2FP.SATFINITE.E4M3.F32.PACK_AB_MERGE_C R67, R17, R16, R18 ;  /* 0x000000101143723e */ /* 0x000fe20004807012 */
[----:B------:R-:W-:Y:S01]  /*81b0*/  FMUL R49, R78, R56 ;  /* 0x000000384e317220 */ /* 0x000fe20000400000 */
[C---:B------:R-:W-:Y:S01]  /*81c0*/  FFMA R46, R81.reuse, R129, R46 ;  /* 0x00000081512e7223 */ /* 0x040fe2000000002e */
[--C-:B------:R-:W-:Y:S02]  /*81d0*/  HADD2.F32 R132, -RZ, R161.reuse.H0_H0 ;  /* 0x200000a1ff847230 */ /* 0x100fe40000004100 */
[C---:B------:R-:W-:Y:S01]  /*81e0*/  FFMA R47, R81.reuse, R128, R47 ;  /* 0x00000080512f7223 */ /* 0x040fe2000000002f */
[----:B------:R1:W-:Y:S01]  /*81f0*/  STS.128 [R172+UR49+0x6200], R64 ;  /* 0x00620040ac007988 */ /* 0x0003e20008000c31 */
[----:B------:R-:W-:Y:S01]  /*8200*/  HADD2.F32 R135, -RZ, R161.H1_H1 ;  /* 0x300000a1ff877230 */ /* 0x000fe20000004100 */
[----:B------:R-:W-:Y:S01]  /*8210*/  F2FP.SATFINITE.E4M3.F32.PACK_AB_MERGE_C R5, R10, R7, R5 ;  /* 0x000000070a05723e */ /* 0x000fe20004807005 */
[C---:B------:R-:W-:Y:S01]  /*8220*/  FFMA R48, R81.reuse, R131, R48 ;  /* 0x0000008351307223 */ /* 0x040fe20000000030 */
[----:B------:R-:W-:Y:S01]  /*8230*/  F2FP.SATFINITE.E4M3.F32.PACK_AB_MERGE_C R7, R28, R27, RZ ;  /* 0x0000001b1c07723e */ /* 0x000fe200048070ff */
        /* <DEDUP_REMOVED lines=8> */
[----:B------:R-:W-:Y:S01]  /*82c0*/  FMUL R56, R78, R63 ;  /* 0x0000003f4e387220 */ /* 0x000fe20000400000 */
[----:B------:R-:W-:Y:S01]  /*82d0*/  F2FP.SATFINITE.E4M3.F32.PACK_AB_MERGE_C R4, R2, R0, R3 ;  /* 0x000000000204723e */ /* 0x000fe20004807003 */
[C---:B------:R-:W-:Y:S01]  /*82e0*/  FFMA R53, R81.reuse, R134, R53 ;  /* 0x0000008651357223 */ /* 0x040fe20000000035 */
[----:B------:R-:W-:Y:S01]  /*82f0*/  F2FP.SATFINITE.E4M3.F32.PACK_AB_MERGE_C R7, R26, R25, R7 ;  /* 0x000000191a07723e */ /* 0x000fe20004807007 */
[C---:B------:R-:W-:Y:S01]  /*8300*/  FFMA R54, R81.reuse, R137, R54 ;  /* 0x0000008951367223 */ /* 0x040fe20000000036 */
[--C-:B------:R-:W-:Y:S02]  /*8310*/  HADD2.F32 R84, -RZ, R163.reuse.H0_H0 ;  /* 0x200000a3ff547230 */ /* 0x100fe40000004100 */
[C---:B------:R-:W-:Y:S01]  /*8320*/  FFMA R55, R81.reuse, R136, R55 ;  /* 0x0000008851377223 */ /* 0x040fe20000000037 */
[----:B------:R-:W-:Y:S01]  /*8330*/  HADD2.F32 R85, -RZ, R163.H1_H1 ;  /* 0x300000a3ff557230 */ /* 0x000fe20000004100 */
[----:B------:R1:W-:Y:S01]  /*8340*/  STS.128 [R204+0x6010], R4 ;  /* 0x00601004cc007388 */ /* 0x0003e20000000c00 */
[----:B------:R-:W-:Y:S01]  /*8350*/  F2FP.SATFINITE.E4M3.F32.PACK_AB_MERGE_C R35, R36, R35, RZ ;  /* 0x000000232423723e */ /* 0x000fe200048070ff */
[C---:B------:R-:W-:Y:S01]  /*8360*/  FFMA R56, R81.reuse, R139, R56 ;  /* 0x0000008b51387223 */ /* 0x040fe20000000038 */
[----:B------:R-:W-:Y:S01]  /*8370*/  F2FP.SATFINITE.E4M3.F32.PACK_AB_MERGE_C R39, R40, R39, RZ ;  /* 0x000000272827723e */ /* 0x000fe200048070ff */
[C---:B------:R-:W-:Y:S01]  /*8380*/  FFMA R57, R81.reuse, R82, R57 ;  /* 0x0000005251397223 */ /* 0x040fe20000000039 */
[----:B------:R-:W-:Y:S01]  /*8390*/  F2FP.SATFINITE.E4M3.F32.PACK_AB_MERGE_C R43, R44, R43, RZ ;  /* 0x0000002b2c2b723e */ /* 0x000fe200048070ff */
[C---:B------:R-:W-:Y:S01]  /*83a0*/  FFMA R58, R81.reuse, R83, R58 ;  /* 0x00000053513a7223 */ /* 0x040fe2000000003a */
[C---:B------:R-:W-:Y:S01]  /*83b0*/  FFMA R59, R81.reuse, R84, R59 ;  /* 0x00000054513b7223 */ /* 0x040fe2000000003b */
[----:B------:R-:W-:Y:S01]  /*83c0*/  F2FP.SATFINITE.E4M3.F32.PACK_AB_MERGE_C R33, R34, R33, R35 ;  /* 0x000000212221723e */ /* 0x000fe20004807023 */
        /* <DEDUP_REMOVED lines=11> */
[----:B------:R-:W-:Y:S05]  /*8480*/  F2FP.SATFINITE.E4M3.F32.PACK_AB_MERGE_C R51, R58, R57, R59 ;  /* 0x000000393a33723e */ /* 0x000fea000480703b */
        /* <DEDUP_REMOVED lines=9> */
[----:B------:R-:W-:Y:S02]  /*8520*/  UIADD3 UR8, UP0, UPT, UR52, 0x680, URZ ;  /* 0x0000068034087890 */ /* 0x000fe4000ff1e0ff */
[----:B------:R-:W-:Y:S02]  /*8530*/  UIADD3 UR5, UPT, UPT, UR41, 0x40, URZ ;  /* 0x0000004029057890 */ /* 0x000fe4000fffe0ff */
[----:B------:R-:W-:Y:S02]  /*8540*/  UIADD3 UR4, UPT, UPT, UR49, 0x6200, URZ ;  /* 0x0000620031047890 */ /* 0x000fe4000fffe0ff */
[----:B------:R-:W-:Y:S01]  /*8550*/  UIADD3.X UR9, UPT, UPT, URZ, UR53, URZ, UP0, !UPT ;  /* 0x00000035ff097290 */ /* 0x000fe200087fe4ff */
[----:B------:R-:W-:Y:S01]  /*8560*/  UMOV UR6, UR42 ;  /* 0x0000002a00067c82 */ /* 0x000fe20008000000 */
[----:B------:R-:W-:Y:S07]  /*8570*/  UMOV UR7, UR36 ;  /* 0x0000002400077c82 */ /* 0x000fee0008000000 */
[----:B------:R2:W-:Y:S01]  /*8580*/  UTMASTG.3D [UR4], [UR8] ;  /* 0x00000004080073b5 */ /* 0x0005e20008010000 */
[----:B------:R0:W-:Y:S01]  /*8590*/  UTMACMDFLUSH ;  /* 0x00000000000079b7 */ /* 0x0001e20000000000 */
[----:B--2---:R-:W-:Y:S04]  /*85a0*/  DEPBAR.LE SB0, 0x1 ;  /* 0x000080400000791a */ /* 0x004fe80000000000 */
.L_x_113:
[----:B------:R-:W-:Y:S05]  /*85b0*/  BSYNC.RECONVERGENT B0 ;  /* 0x0000000000007941 */ /* 0x000fea0003800200 */
.L_x_112:
[----:B------:R-:W-:Y:S01]  /*85c0*/  BAR.SYNC.DEFER_BLOCKING 0x1, 0x80 ;  /* 0x0042000000007b1d */ /* 0x000fe20000010000 */
[----:B------:R-:W-:Y:S01]  /*85d0*/  ISETP.NE.AND P2, PT, R194, RZ, PT ;  /* 0x000000ffc200720c */ /* 0x000fe20003f45270 */
[----:B------:R-:W-:Y:S01]  /*85e0*/  IMAD.IADD R20, R75, 0x1, R147 ;  /* 0x000000014b147824 */ /* 0x000fe200078e0293 */
[----:B------:R-:W-:Y:S01]  /*85f0*/  ISETP.NE.AND P0, PT, R195, 0x2, PT ;  /* 0x00000002c300780c */ /* 0x000fe20003f05270 */
[----:B------:R-:W-:Y:S01]  /*8600*/  IMAD.IADD R21, R77, 0x1, R170 ;  /* 0x000000014d157824 */ /* 0x000fe200078e02aa */
[----:B------:R-:W-:Y:S02]  /*8610*/  ISETP.NE.AND P1, PT, R76, 0x4, PT ;  /* 0x000000044c00780c */ /* 0x000fe40003f25270 */
[----:B------:R-:W-:Y:S02]  /*8620*/  SEL R3, RZ, 0x1, P0 ;  /* 0x00000001ff037807 */ /* 0x000fe40000000000 */
[----:B------:R-:W-:Y:S02]  /*8630*/  SEL R0, RZ, 0x1, P1 ;  /* 0x00000001ff007807 */ /* 0x000fe40000800000 */
[----:B------:R-:W-:Y:S02]  /*8640*/  LOP3.LUT R182, R182, R3, RZ, 0x3c, !PT ;  /* 0x00000003b6b67212 */ /* 0x000fe400078e3cff */
[----:B------:R-:W-:Y:S02]  /*8650*/  LOP3.LUT R183, R183, R0, RZ, 0x3c, !PT ;  /* 0x00000000b7b77212 */ /* 0x000fe400078e3cff */
[----:B------:R-:W-:Y:S02]  /*8660*/  @P2 R2UR UR36, R179 ;  /* 0x00000000b32422ca */ /* 0x000fe400000e0000 */
[----:B------:R-:W-:Y:S02]  /*8670*/  SEL R195, R195, RZ, P0 ;  /* 0x000000ffc3c37207 */ /* 0x000fe40000000000 */
[----:B------:R-:W-:Y:S01]  /*8680*/  SEL R76, R76, RZ, P1 ;  /* 0x000000ff4c4c7207 */ /* 0x000fe20000800000 */
[----:B------:R-:W-:Y:S10]  /*8690*/  @P2 BRA `(.L_x_114) ;  /* 0xffffffc400bc2947 */ /* 0x000ff4000383ffff */
[----:B------:R-:W-:Y:S05]  /*86a0*/  EXIT ;  /* 0x000000000000794d */ /* 0x000fea0003800000 */
.L_x_20:
[----:B--2---:R2:W1:Y:S02]  /*86b0*/  SYNCS.PHASECHK.TRANS64.TRYWAIT P0, [R3+URZ+0x160], R2 ;  /* 0x00016002030075a7 */ /* 0x00446400080011ff */
[----:B-1----:R-:W-:Y:S05]  /*86c0*/  @!P0 NANOSLEEP.SYNCS 0x989680 ;  /* 0x009896800000895d */ /* 0x002fea0003900000 */
[----:B------:R-:W1:Y:S02]  /*86d0*/  @!P0 SYNCS.PHASECHK.TRANS64 P0, [R3+URZ+0x160], R2 ;  /* 0x00016002030085a7 */ /* 0x000e6400080010ff */
[----:B-1----:R-:W-:Y:S05]  /*86e0*/  @!P0 BRA `(.L_x_20) ;  /* 0xfffffffc00f08947 */ /* 0x002fea000383ffff */
[----:B------:R-:W-:Y:S05]  /*86f0*/  BRA `(.L_x_115) ;  /* 0xffffff8c00f47947 */ /* 0x000fea000383ffff */
.L_x_23:
[----:B-1----:R-:W-:-:S07]  /*8700*/  MOV R2, UR33 ;  /* 0x0000002100027c02 */ /* 0x002fce0008000f00 */
.L_x_116:
[----:B-1----:R1:W2:Y:S02]  /*8710*/  SYNCS.PHASECHK.TRANS64.TRYWAIT P0, [R2+URZ+0x60], R5 ;  /* 0x00006005020075a7 */ /* 0x0022a400080011ff */
[----:B--2---:R-:W-:Y:S05]  /*8720*/  @!P0 NANOSLEEP.SYNCS 0x989680 ;  /* 0x009896800000895d */ /* 0x004fea0003900000 */
[----:B------:R-:W2:Y:S02]  /*8730*/  @!P0 SYNCS.PHASECHK.TRANS64 P0, [R2+URZ+0x60], R5 ;  /* 0x00006005020085a7 */ /* 0x000ea400080010ff */
[----:B--2---:R-:W-:Y:S05]  /*8740*/  @!P0 BRA `(.L_x_116) ;  /* 0xfffffffc00f08947 */ /* 0x004fea000383ffff */
[----:B------:R-:W-:Y:S05]  /*8750*/  BRA `(.L_x_22) ;  /* 0xffffff9000447947 */ /* 0x000fea000383ffff */
.L_x_29:
[----:B-1----:R-:W-:-:S07]  /*8760*/  MOV R2, UR17 ;  /* 0x0000001100027c02 */ /* 0x002fce0008000f00 */
.L_x_117:
[----:B-1----:R1:W2:Y:S02]  /*8770*/  SYNCS.PHASECHK.TRANS64.TRYWAIT P0, [R2+URZ+0x60], R5 ;  /* 0x00006005020075a7 */ /* 0x0022a400080011ff */
[----:B--2---:R-:W-:Y:S05]  /*8780*/  @!P0 NANOSLEEP.SYNCS 0x989680 ;  /* 0x009896800000895d */ /* 0x004fea0003900000 */
[----:B------:R-:W2:Y:S02]  /*8790*/  @!P0 SYNCS.PHASECHK.TRANS64 P0, [R2+URZ+0x60], R5 ;  /* 0x00006005020085a7 */ /* 0x000ea400080010ff */
[----:B--2---:R-:W-:Y:S05]  /*87a0*/  @!P0 BRA `(.L_x_117) ;  /* 0xfffffffc00f08947 */ /* 0x004fea000383ffff */
[----:B------:R-:W-:Y:S05]  /*87b0*/  BRA `(.L_x_28) ;  /* 0xffffff9000e87947 */ /* 0x000fea000383ffff */
.L_x_33:
[----:B-1----:R1:W2:Y:S02]  /*87c0*/  SYNCS.PHASECHK.TRANS64.TRYWAIT P0, [R2+URZ+0xf0], R3 ;  /* 0x0000f003020075a7 */ /* 0x0022a400080011ff */
[----:B--2---:R-:W-:Y:S05]  /*87d0*/  @!P0 NANOSLEEP.SYNCS 0x989680 ;  /* 0x009896800000895d */ /* 0x004fea0003900000 */
[----:B------:R-:W2:Y:S02]  /*87e0*/  @!P0 SYNCS.PHASECHK.TRANS64 P0, [R2+URZ+0xf0], R3 ;  /* 0x0000f003020085a7 */ /* 0x000ea400080010ff */
[----:B--2---:R-:W-:Y:S05]  /*87f0*/  @!P0 BRA `(.L_x_33) ;  /* 0xfffffffc00f08947 */ /* 0x004fea000383ffff */
[----:B------:R-:W-:Y:S05]  /*8800*/  BRA `(.L_x_118) ;  /* 0xffffff9400747947 */ /* 0x000fea000383ffff */
.L_x_37:
[----:B----4-:R-:W-:-:S07]  /*8810*/  MOV R0, UR5 ;  /* 0x0000000500007c02 */ /* 0x010fce0008000f00 */
.L_x_119:
[----:B-1----:R1:W2:Y:S02]  /*8820*/  SYNCS.PHASECHK.TRANS64.TRYWAIT P0, [R0+URZ], R3 ;  /* 0x00000003000075a7 */ /* 0x0022a400080011ff */
[----:B--2---:R-:W-:Y:S05]  /*8830*/  @!P0 NANOSLEEP.SYNCS 0x989680 ;  /* 0x009896800000895d */ /* 0x004fea0003900000 */
[----:B------:R-:W2:Y:S02]  /*8840*/  @!P0 SYNCS.PHASECHK.TRANS64 P0, [R0+URZ], R3 ;  /* 0x00000003000085a7 */ /* 0x000ea400080010ff */
[----:B--2---:R-:W-:Y:S05]  /*8850*/  @!P0 BRA `(.L_x_119) ;  /* 0xfffffffc00f08947 */ /* 0x004fea000383ffff */
[----:B------:R-:W-:Y:S05]  /*8860*/  BRA `(.L_x_120) ;  /* 0xffffff9800e47947 */ /* 0x000fea000383ffff */
.L_x_38:
[----:B----4-:R-:W-:-:S07]  /*8870*/  MOV R0, UR5 ;  /* 0x0000000500007c02 */ /* 0x010fce0008000f00 */
.L_x_121:
[----:B-1----:R1:W2:Y:S02]  /*8880*/  SYNCS.PHASECHK.TRANS64.TRYWAIT P0, [R0+URZ], R3 ;  /* 0x00000003000075a7 */ /* 0x0022a400080011ff */
[----:B--2---:R-:W-:Y:S05]  /*8890*/  @!P0 NANOSLEEP.SYNCS 0x989680 ;  /* 0x009896800000895d */ /* 0x004fea0003900000 */
[----:B------:R-:W2:Y:S02]  /*88a0*/  @!P0 SYNCS.PHASECHK.TRANS64 P0, [R0+URZ], R3 ;  /* 0x00000003000085a7 */ /* 0x000ea400080010ff */
[----:B--2---:R-:W-:Y:S05]  /*88b0*/  @!P0 BRA `(.L_x_121) ;  /* 0xfffffffc00f08947 */ /* 0x004fea000383ffff */
[----:B------:R-:W-:Y:S05]  /*88c0*/  BRA `(.L_x_122) ;  /* 0xffffff9800f07947 */ /* 0x000fea000383ffff */
.L_x_39:
[----:B----4-:R-:W-:-:S07]  /*88d0*/  MOV R0, UR5 ;  /* 0x0000000500007c02 */ /* 0x010fce0008000f00 */
.L_x_123:
[----:B-1----:R1:W2:Y:S02]  /*88e0*/  SYNCS.PHASECHK.TRANS64.TRYWAIT P0, [R0+URZ], R3 ;  /* 0x00000003000075a7 */ /* 0x0022a400080011ff */
[----:B--2---:R-:W-:Y:S05]  /*88f0*/  @!P0 NANOSLEEP.SYNCS 0x989680 ;  /* 0x009896800000895d */ /* 0x004fea0003900000 */
[----:B------:R-:W2:Y:S02]  /*8900*/  @!P0 SYNCS.PHASECHK.TRANS64 P0, [R0+URZ], R3 ;  /* 0x00000003000085a7 */ /* 0x000ea400080010ff */
[----:B--2---:R-:W-:Y:S05]  /*8910*/  @!P0 BRA `(.L_x_123) ;  /* 0xfffffffc00f08947 */ /* 0x004fea000383ffff */
[----:B------:R-:W-:Y:S05]  /*8920*/  BRA `(.L_x_124) ;  /* 0xffffff9800fc7947 */ /* 0x000fea000383ffff */
.L_x_40:
[----:B----4-:R-:W-:-:S07]  /*8930*/  MOV R0, UR5 ;  /* 0x0000000500007c02 */ /* 0x010fce0008000f00 */
.L_x_125:
[----:B-1----:R1:W2:Y:S02]  /*8940*/  SYNCS.PHASECHK.TRANS64.TRYWAIT P0, [R0+URZ], R3 ;  /* 0x00000003000075a7 */ /* 0x0022a400080011ff */
[----:B--2---:R-:W-:Y:S05]  /*8950*/  @!P0 NANOSLEEP.SYNCS 0x989680 ;  /* 0x009896800000895d */ /* 0x004fea0003900000 */
[----:B------:R-:W2:Y:S02]  /*8960*/  @!P0 SYNCS.PHASECHK.TRANS64 P0, [R0+URZ], R3 ;  /* 0x00000003000085a7 */ /* 0x000ea400080010ff */
[----:B--2---:R-:W-:Y:S05]  /*8970*/  @!P0 BRA `(.L_x_125) ;  /* 0xfffffffc00f08947 */ /* 0x004fea000383ffff */
[----:B------:R-:W-:Y:S05]  /*8980*/  BRA `(.L_x_126) ;  /* 0xffffff9c00087947 */ /* 0x000fea000383ffff */
.L_x_41:
[----:B----4-:R-:W-:-:S07]  /*8990*/  MOV R0, UR5 ;  /* 0x0000000500007c02 */ /* 0x010fce0008000f00 */
.L_x_127:
[----:B-1----:R1:W2:Y:S02]  /*89a0*/  SYNCS.PHASECHK.TRANS64.TRYWAIT P0, [R0+URZ], R3 ;  /* 0x00000003000075a7 */ /* 0x0022a400080011ff */
[----:B--2---:R-:W-:Y:S05]  /*89b0*/  @!P0 NANOSLEEP.SYNCS 0x989680 ;  /* 0x009896800000895d */ /* 0x004fea0003900000 */
[----:B------:R-:W2:Y:S02]  /*89c0*/  @!P0 SYNCS.PHASECHK.TRANS64 P0, [R0+URZ], R3 ;  /* 0x00000003000085a7 */ /* 0x000ea400080010ff */
[----:B--2---:R-:W-:Y:S05]  /*89d0*/  @!P0 BRA `(.L_x_127) ;  /* 0xfffffffc00f08947 */ /* 0x004fea000383ffff */
[----:B------:R-:W-:Y:S05]  /*89e0*/  BRA `(.L_x_128) ;  /* 0xffffff9c00147947 */ /* 0x000fea000383ffff */
.L_x_42:
[----:B----4-:R-:W-:-:S07]  /*89f0*/  MOV R0, UR5 ;  /* 0x0000000500007c02 */ /* 0x010fce0008000f00 */
.L_x_129:
[----:B-1----:R1:W2:Y:S02]  /*8a00*/  SYNCS.PHASECHK.TRANS64.TRYWAIT P0, [R0+URZ], R3 ;  /* 0x00000003000075a7 */ /* 0x0022a400080011ff */
[----:B--2---:R-:W-:Y:S05]  /*8a10*/  @!P0 NANOSLEEP.SYNCS 0x989680 ;  /* 0x009896800000895d */ /* 0x004fea0003900000 */
[----:B------:R-:W2:Y:S02]  /*8a20*/  @!P0 SYNCS.PHASECHK.TRANS64 P0, [R0+URZ], R3 ;  /* 0x00000003000085a7 */ /* 0x000ea400080010ff */
[----:B--2---:R-:W-:Y:S05]  /*8a30*/  @!P0 BRA `(.L_x_129) ;  /* 0xfffffffc00f08947 */ /* 0x004fea000383ffff */
[----:B------:R-:W-:Y:S05]  /*8a40*/  BRA `(.L_x_130) ;  /* 0xffffff9c00207947 */ /* 0x000fea000383ffff */
.L_x_43:
[----:B----4-:R-:W-:-:S07]  /*8a50*/  MOV R0, UR5 ;  /* 0x0000000500007c02 */ /* 0x010fce0008000f00 */
.L_x_131:
[----:B-1----:R1:W2:Y:S02]  /*8a60*/  SYNCS.PHASECHK.TRANS64.TRYWAIT P0, [R0+URZ], R3 ;  /* 0x00000003000075a7 */ /* 0x0022a400080011ff */
[----:B--2---:R-:W-:Y:S05]  /*8a70*/  @!P0 NANOSLEEP.SYNCS 0x989680 ;  /* 0x009896800000895d */ /* 0x004fea0003900000 */
[----:B------:R-:W2:Y:S02]  /*8a80*/  @!P0 SYNCS.PHASECHK.TRANS64 P0, [R0+URZ], R3 ;  /* 0x00000003000085a7 */ /* 0x000ea400080010ff */
[----:B--2---:R-:W-:Y:S05]  /*8a90*/  @!P0 BRA `(.L_x_131) ;  /* 0xfffffffc00f08947 */ /* 0x004fea000383ffff */
[----:B------:R-:W-:Y:S05]  /*8aa0*/  BRA `(.L_x_132) ;  /* 0xffffff9c002c7947 */ /* 0x000fea000383ffff */
.L_x_44:
[----:B----4-:R-:W-:-:S07]  /*8ab0*/  MOV R0, UR5 ;  /* 0x0000000500007c02 */ /* 0x010fce0008000f00 */
.L_x_133:
[----:B-1----:R1:W2:Y:S02]  /*8ac0*/  SYNCS.PHASECHK.TRANS64.TRYWAIT P0, [R0+URZ], R3 ;  /* 0x00000003000075a7 */ /* 0x0022a400080011ff */
[----:B--2---:R-:W-:Y:S05]  /*8ad0*/  @!P0 NANOSLEEP.SYNCS 0x989680 ;  /* 0x009896800000895d */ /* 0x004fea0003900000 */
[----:B------:R-:W2:Y:S02]  /*8ae0*/  @!P0 SYNCS.PHASECHK.TRANS64 P0, [R0+URZ], R3 ;  /* 0x00000003000085a7 */ /* 0x000ea400080010ff */
[----:B--2---:R-:W-:Y:S05]  /*8af0*/  @!P0 BRA `(.L_x_133) ;  /* 0xfffffffc00f08947 */ /* 0x004fea000383ffff */
[----:B------:R-:W-:Y:S05]  /*8b00*/  BRA `(.L_x_134) ;  /* 0xffffff9c00387947 */ /* 0x000fea000383ffff */
.L_x_45:
[----:B----4-:R-:W-:-:S07]  /*8b10*/  MOV R0, UR5 ;  /* 0x0000000500007c02 */ /* 0x010fce0008000f00 */
.L_x_135:
[----:B-1----:R1:W2:Y:S02]  /*8b20*/  SYNCS.PHASECHK.TRANS64.TRYWAIT P0, [R0+URZ], R3 ;  /* 0x00000003000075a7 */ /* 0x0022a400080011ff */
[----:B--2---:R-:W-:Y:S05]  /*8b30*/  @!P0 NANOSLEEP.SYNCS 0x989680 ;  /* 0x009896800000895d */ /* 0x004fea0003900000 */
[----:B------:R-:W2:Y:S02]  /*8b40*/  @!P0 SYNCS.PHASECHK.TRANS64 P0, [R0+URZ], R3 ;  /* 0x00000003000085a7 */ /* 0x000ea400080010ff */
[----:B--2---:R-:W-:Y:S05]  /*8b50*/  @!P0 BRA `(.L_x_135) ;  /* 0xfffffffc00f08947 */ /* 0x004fea000383ffff */
[----:B------:R-:W-:Y:S05]  /*8b60*/  BRA `(.L_x_136) ;  /* 0xffffff9c00447947 */ /* 0x000fea000383ffff */
.L_x_46:
[----:B----4-:R-:W-:-:S07]  /*8b70*/  MOV R0, UR5 ;  /* 0x0000000500007c02 */ /* 0x010fce0008000f00 */
.L_x_137:
[----:B-1----:R1:W2:Y:S02]  /*8b80*/  SYNCS.PHASECHK.TRANS64.TRYWAIT P0, [R0+URZ], R3 ;  /* 0x00000003000075a7 */ /* 0x0022a400080011ff */
[----:B--2---:R-:W-:Y:S05]  /*8b90*/  @!P0 NANOSLEEP.SYNCS 0x989680 ;  /* 0x009896800000895d */ /* 0x004fea0003900000 */
[----:B------:R-:W2:Y:S02]  /*8ba0*/  @!P0 SYNCS.PHASECHK.TRANS64 P0, [R0+URZ], R3 ;  /* 0x00000003000085a7 */ /* 0x000ea400080010ff */
[----:B--2---:R-:W-:Y:S05]  /*8bb0*/  @!P0 BRA `(.L_x_137) ;  /* 0xfffffffc00f08947 */ /* 0x004fea000383ffff */
[----:B------:R-:W-:Y:S05]  /*8bc0*/  BRA `(.L_x_138) ;  /* 0xffffff9c00507947 */ /* 0x000fea000383ffff */
.L_x_47:
[----:B----4-:R-:W-:-:S07]  /*8bd0*/  MOV R0, UR5 ;  /* 0x0000000500007c02 */ /* 0x010fce0008000f00 */
.L_x_139:
[----:B-1----:R1:W2:Y:S02]  /*8be0*/  SYNCS.PHASECHK.TRANS64.TRYWAIT P0, [R0+URZ], R3 ;  /* 0x00000003000075a7 */ /* 0x0022a400080011ff */
[----:B--2---:R-:W-:Y:S05]  /*8bf0*/  @!P0 NANOSLEEP.SYNCS 0x989680 ;  /* 0x009896800000895d */ /* 0x004fea0003900000 */
[----:B------:R-:W2:Y:S02]  /*8c00*/  @!P0 SYNCS.PHASECHK.TRANS64 P0, [R0+URZ], R3 ;  /* 0x00000003000085a7 */ /* 0x000ea400080010ff */
[----:B--2---:R-:W-:Y:S05]  /*8c10*/  @!P0 BRA `(.L_x_139) ;  /* 0xfffffffc00f08947 */ /* 0x004fea000383ffff */
[----:B------:R-:W-:Y:S05]  /*8c20*/  BRA `(.L_x_140) ;  /* 0xffffff9c005c7947 */ /* 0x000fea000383ffff */
.L_x_50:
[----:B-1----:R1:W2:Y:S02]  /*8c30*/  SYNCS.PHASECHK.TRANS64.TRYWAIT P0, [R0+URZ+0x150], R5 ;  /* 0x00015005000075a7 */ /* 0x0022a400080011ff */
[----:B--2---:R-:W-:Y:S05]  /*8c40*/  @!P0 NANOSLEEP.SYNCS 0x989680 ;  /* 0x009896800000895d */ /* 0x004fea0003900000 */
[----:B------:R-:W2:Y:S02]  /*8c50*/  @!P0 SYNCS.PHASECHK.TRANS64 P0, [R0+URZ+0x150], R5 ;  /* 0x00015005000085a7 */ /* 0x000ea400080010ff */
[----:B--2---:R-:W-:Y:S05]  /*8c60*/  @!P0 BRA `(.L_x_50) ;  /* 0xfffffffc00f08947 */ /* 0x004fea000383ffff */
[----:B------:R-:W-:Y:S05]  /*8c70*/  BRA `(.L_x_141) ;  /* 0xffffff9c00b87947 */ /* 0x000fea000383ffff */
.L_x_51:
[----:B------:R-:W-:-:S07]  /*8c80*/  MOV R0, UR5 ;  /* 0x0000000500007c02 */ /* 0x000fce0008000f00 */
.L_x_142:
[----:B-1----:R1:W2:Y:S02]  /*8c90*/  SYNCS.PHASECHK.TRANS64.TRYWAIT P0, [R0+URZ+0x100], R5 ;  /* 0x00010005000075a7 */ /* 0x0022a400080011ff */
[----:B--2---:R-:W-:Y:S05]  /*8ca0*/  @!P0 NANOSLEEP.SYNCS 0x989680 ;  /* 0x009896800000895d */ /* 0x004fea0003900000 */
[----:B------:R-:W2:Y:S02]  /*8cb0*/  @!P0 SYNCS.PHASECHK.TRANS64 P0, [R0+URZ+0x100], R5 ;  /* 0x00010005000085a7 */ /* 0x000ea400080010ff */
[----:B--2---:R-:W-:Y:S05]  /*8cc0*/  @!P0 BRA `(.L_x_142) ;  /* 0xfffffffc00f08947 */ /* 0x004fea000383ffff */
[----:B------:R-:W-:Y:S05]  /*8cd0*/  BRA `(.L_x_143) ;  /* 0xffffff9c00c87947 */ /* 0x000fea000383ffff */
.L_x_52:
[----:B-1----:R1:W2:Y:S02]  /*8ce0*/  SYNCS.PHASECHK.TRANS64.TRYWAIT P1, [R0+URZ+0xf0], R5 ;  /* 0x0000f005000075a7 */ /* 0x0022a400080211ff */
[----:B--2---:R-:W-:Y:S05]  /*8cf0*/  @!P1 NANOSLEEP.SYNCS 0x989680 ;  /* 0x009896800000995d */ /* 0x004fea0003900000 */
[----:B------:R-:W2:Y:S02]  /*8d00*/  @!P1 SYNCS.PHASECHK.TRANS64 P1, [R0+URZ+0xf0], R5 ;  /* 0x0000f005000095a7 */ /* 0x000ea400080210ff */
[----:B--2---:R-:W-:Y:S05]  /*8d10*/  @!P1 BRA `(.L_x_52) ;  /* 0xfffffffc00f09947 */ /* 0x004fea000383ffff */
[----:B------:R-:W-:Y:S05]  /*8d20*/  BRA `(.L_x_144) ;  /* 0xffffff9c00f87947 */ /* 0x000fea000383ffff */
.L_x_55:
[----:B------:R-:W-:-:S07]  /*8d30*/  MOV R0, UR5 ;  /* 0x0000000500007c02 */ /* 0x000fce0008000f00 */
.L_x_145:
[----:B-1----:R1:W2:Y:S02]  /*8d40*/  SYNCS.PHASECHK.TRANS64.TRYWAIT P0, [R0+URZ+0x100], R3 ;  /* 0x00010003000075a7 */ /* 0x0022a400080011ff */
[----:B--2---:R-:W-:Y:S05]  /*8d50*/  @!P0 NANOSLEEP.SYNCS 0x989680 ;  /* 0x009896800000895d */ /* 0x004fea0003900000 */
[----:B------:R-:W2:Y:S02]  /*8d60*/  @!P0 SYNCS.PHASECHK.TRANS64 P0, [R0+URZ+0x100], R3 ;  /* 0x00010003000085a7 */ /* 0x000ea400080010ff */
[----:B--2---:R-:W-:Y:S05]  /*8d70*/  @!P0 BRA `(.L_x_145) ;  /* 0xfffffffc00f08947 */ /* 0x004fea000383ffff */
[----:B------:R-:W-:Y:S05]  /*8d80*/  BRA `(.L_x_54) ;  /* 0xffffffa0004c7947 */ /* 0x000fea000383ffff */
.L_x_62:
[----:B-1----:R1:W2:Y:S02]  /*8d90*/  SYNCS.PHASECHK.TRANS64.TRYWAIT P1, [R0+URZ+0xf0], R5 ;  /* 0x0000f005000075a7 */ /* 0x0022a400080211ff */
[----:B--2---:R-:W-:Y:S05]  /*8da0*/  @!P1 NANOSLEEP.SYNCS 0x989680 ;  /* 0x009896800000995d */ /* 0x004fea0003900000 */
[----:B------:R-:W2:Y:S02]  /*8db0*/  @!P1 SYNCS.PHASECHK.TRANS64 P1, [R0+URZ+0xf0], R5 ;  /* 0x0000f005000095a7 */ /* 0x000ea400080210ff */
[----:B--2---:R-:W-:Y:S05]  /*8dc0*/  @!P1 BRA `(.L_x_62) ;  /* 0xfffffffc00f09947 */ /* 0x004fea000383ffff */
[----:B------:R-:W-:Y:S05]  /*8dd0*/  BRA `(.L_x_146) ;  /* 0xffffffa400a87947 */ /* 0x000fea000383ffff */
.L_x_63:
[----:B------:R-:W-:-:S07]  /*8de0*/  MOV R3, UR8 ;  /* 0x0000000800037c02 */ /* 0x000fce0008000f00 */
.L_x_147:
[----:B-1----:R1:W2:Y:S02]  /*8df0*/  SYNCS.PHASECHK.TRANS64.TRYWAIT P0, [R3+URZ+0x130], R0 ;  /* 0x00013000030075a7 */ /* 0x0022a400080011ff */
[----:B--2---:R-:W-:Y:S05]  /*8e00*/  @!P0 NANOSLEEP.SYNCS 0x989680 ;  /* 0x009896800000895d */ /* 0x004fea0003900000 */
[----:B------:R-:W2:Y:S02]  /*8e10*/  @!P0 SYNCS.PHASECHK.TRANS64 P0, [R3+URZ+0x130], R0 ;  /* 0x00013000030085a7 */ /* 0x000ea400080010ff */
[----:B--2---:R-:W-:Y:S05]  /*8e20*/  @!P0 BRA `(.L_x_147) ;  /* 0xfffffffc00f08947 */ /* 0x004fea000383ffff */
[----:B------:R-:W-:Y:S05]  /*8e30*/  BRA `(.L_x_148) ;  /* 0xffffffa400e07947 */ /* 0x000fea000383ffff */
.L_x_66:
[----:B------:R-:W-:Y:S07]  /*8e40*/  MOV R0, UR7 ;  /* 0x0000000700007c02 */ /* 0x000fee0008000f00 */
.L_x_149:
[----:B-1----:R1:W2:Y:S02]  /*8e50*/  SYNCS.PHASECHK.TRANS64.TRYWAIT P0, [R0+URZ], R3 ;  /* 0x00000003000075a7 */ /* 0x0022a400080011ff */
[----:B--2---:R-:W-:Y:S05]  /*8e60*/  @!P0 NANOSLEEP.SYNCS 0x989680 ;  /* 0x009896800000895d */ /* 0x004fea0003900000 */
[----:B------:R-:W2:Y:S02]  /*8e70*/  @!P0 SYNCS.PHASECHK.TRANS64 P0, [R0+URZ], R3 ;  /* 0x00000003000085a7 */ /* 0x000ea400080010ff */
[----:B--2---:R-:W-:Y:S05]  /*8e80*/  @!P0 BRA `(.L_x_149) ;  /* 0xfffffffc00f08947 */ /* 0x004fea000383ffff */
[----:B------:R-:W-:Y:S05]  /*8e90*/  BRA `(.L_x_65) ;  /* 0xffffffa400fc7947 */ /* 0x000fea000383ffff */
.L_x_69:
[----:B------:R-:W-:-:S07]  /*8ea0*/  MOV R0, UR5 ;  /* 0x0000000500007c02 */ /* 0x000fce0008000f00 */
.L_x_150:
[----:B--2---:R2:W3:Y:S02]  /*8eb0*/  SYNCS.PHASECHK.TRANS64.TRYWAIT P0, [R0+URZ], R3 ;  /* 0x00000003000075a7 */ /* 0x0044e400080011ff */
[----:B---3--:R-:W-:Y:S05]  /*8ec0*/  @!P0 NANOSLEEP.SYNCS 0x989680 ;  /* 0x009896800000895d */ /* 0x008fea0003900000 */
[----:B------:R-:W3:Y:S02]  /*8ed0*/  @!P0 SYNCS.PHASECHK.TRANS64 P0, [R0+URZ], R3 ;  /* 0x00000003000085a7 */ /* 0x000ee400080010ff */
[----:B---3--:R-:W-:Y:S05]  /*8ee0*/  @!P0 BRA `(.L_x_150) ;  /* 0xfffffffc00f08947 */ /* 0x008fea000383ffff */
[----:B------:R-:W-:Y:S05]  /*8ef0*/  BRA `(.L_x_151) ;  /* 0xffffffa800b07947 */ /* 0x000fea000383ffff */
.L_x_70:
[----:B------:R-:W-:-:S07]  /*8f00*/  MOV R0, UR5 ;  /* 0x0000000500007c02 */ /* 0x000fce0008000f00 */
.L_x_152:
[----:B-1----:R1:W2:Y:S02]  /*8f10*/  SYNCS.PHASECHK.TRANS64.TRYWAIT P0, [R0+URZ], R3 ;  /* 0x00000003000075a7 */ /* 0x0022a400080011ff */
[----:B--2---:R-:W-:Y:S05]  /*8f20*/  @!P0 NANOSLEEP.SYNCS 0x989680 ;  /* 0x009896800000895d */ /* 0x004fea0003900000 */
[----:B------:R-:W2:Y:S02]  /*8f30*/  @!P0 SYNCS.PHASECHK.TRANS64 P0, [R0+URZ], R3 ;  /* 0x00000003000085a7 */ /* 0x000ea400080010ff */
[----:B--2---:R-:W-:Y:S05]  /*8f40*/  @!P0 BRA `(.L_x_152) ;  /* 0xfffffffc00f08947 */ /* 0x004fea000383ffff */
[----:B------:R-:W-:Y:S05]  /*8f50*/  BRA `(.L_x_153) ;  /* 0xffffffa800bc7947 */ /* 0x000fea000383ffff */
.L_x_71:
[----:B------:R-:W-:-:S07]  /*8f60*/  MOV R0, UR5 ;  /* 0x0000000500007c02 */ /* 0x000fce0008000f00 */
.L_x_154:
[----:B-1----:R1:W2:Y:S02]  /*8f70*/  SYNCS.PHASECHK.TRANS64.TRYWAIT P0, [R0+URZ], R3 ;  /* 0x00000003000075a7 */ /* 0x0022a400080011ff */
[----:B--2---:R-:W-:Y:S05]  /*8f80*/  @!P0 NANOSLEEP.SYNCS 0x989680 ;  /* 0x009896800000895d */ /* 0x004fea0003900000 */
[----:B------:R-:W2:Y:S02]  /*8f90*/  @!P0 SYNCS.PHASECHK.TRANS64 P0, [R0+URZ], R3 ;  /* 0x00000003000085a7 */ /* 0x000ea400080010ff */
[----:B--2---:R-:W-:Y:S05]  /*8fa0*/  @!P0 BRA `(.L_x_154) ;  /* 0xfffffffc00f08947 */ /* 0x004fea000383ffff */
[----:B------:R-:W-:Y:S05]  /*8fb0*/  BRA `(.L_x_155) ;  /* 0xffffffa800c87947 */ /* 0x000fea000383ffff */
.L_x_72:
[----:B------:R-:W-:-:S07]  /*8fc0*/  MOV R0, UR7 ;  /* 0x0000000700007c02 */ /* 0x000fce0008000f00 */
.L_x_156:
[----:B-1----:R1:W2:Y:S02]  /*8fd0*/  SYNCS.PHASECHK.TRANS64.TRYWAIT P0, [R0+URZ], R3 ;  /* 0x00000003000075a7 */ /* 0x0022a400080011ff */
[----:B--2---:R-:W-:Y:S05]  /*8fe0*/  @!P0 NANOSLEEP.SYNCS 0x989680 ;  /* 0x009896800000895d */ /* 0x004fea0003900000 */
[----:B------:R-:W2:Y:S02]  /*8ff0*/  @!P0 SYNCS.PHASECHK.TRANS64 P0, [R0+URZ], R3 ;  /* 0x00000003000085a7 */ /* 0x000ea400080010ff */
[----:B--2---:R-:W-:Y:S05]  /*9000*/  @!P0 BRA `(.L_x_156) ;  /* 0xfffffffc00f08947 */ /* 0x004fea000383ffff */
[----:B------:R-:W-:Y:S05]  /*9010*/  BRA `(.L_x_157) ;  /* 0xffffffa800d47947 */ /* 0x000fea000383ffff */
.L_x_77:
[----:B--2---:R2:W3:Y:S02]  /*9020*/  SYNCS.PHASECHK.TRANS64.TRYWAIT P0, [R0+URZ+0xf0], R3 ;  /* 0x0000f003000075a7 */ /* 0x0044e400080011ff */
[----:B---3--:R-:W-:Y:S05]  /*9030*/  @!P0 NANOSLEEP.SYNCS 0x989680 ;  /* 0x009896800000895d */ /* 0x008fea0003900000 */
[----:B------:R-:W3:Y:S02]  /*9040*/  @!P0 SYNCS.PHASECHK.TRANS64 P0, [R0+URZ+0xf0], R3 ;  /* 0x0000f003000085a7 */ /* 0x000ee400080010ff */
[----:B---3--:R-:W-:Y:S05]  /*9050*/  @!P0 BRA `(.L_x_77) ;  /* 0xfffffffc00f08947 */ /* 0x008fea000383ffff */
[----:B------:R-:W-:Y:S05]  /*9060*/  BRA `(.L_x_158) ;  /* 0xffffffac00d87947 */ /* 0x000fea000383ffff */
.L_x_80:
[----:B------:R-:W-:Y:S07]  /*9070*/  MOV R0, UR7 ;  /* 0x0000000700007c02 */ /* 0x000fee0008000f00 */
.L_x_159:
[----:B--2---:R2:W3:Y:S02]  /*9080*/  SYNCS.PHASECHK.TRANS64.TRYWAIT P0, [R0+URZ+0xe8], R3 ;  /* 0x0000e803000075a7 */ /* 0x0044e400080011ff */
[----:B---3--:R-:W-:Y:S05]  /*9090*/  @!P0 NANOSLEEP.SYNCS 0x989680 ;  /* 0x009896800000895d */ /* 0x008fea0003900000 */
[----:B------:R-:W3:Y:S02]  /*90a0*/  @!P0 SYNCS.PHASECHK.TRANS64 P0, [R0+URZ+0xe8], R3 ;  /* 0x0000e803000085a7 */ /* 0x000ee400080010ff */
[----:B---3--:R-:W-:Y:S05]  /*90b0*/  @!P0 BRA `(.L_x_159) ;  /* 0xfffffffc00f08947 */ /* 0x008fea000383ffff */
[----:B------:R-:W-:Y:S05]  /*90c0*/  BRA `(.L_x_79) ;  /* 0xffffffb000b87947 */ /* 0x000fea000383ffff */
.L_x_83:
[----:B--2---:R-:W-:Y:S07]  /*90d0*/  MOV R3, UR7 ;  /* 0x0000000700037c02 */ /* 0x004fee0008000f00 */
.L_x_160:
[----:B-1----:R1:W2:Y:S02]  /*90e0*/  SYNCS.PHASECHK.TRANS64.TRYWAIT P0, [R3+URZ+0xd0], R12 ;  /* 0x0000d00c030075a7 */ /* 0x0022a400080011ff */
[----:B--2---:R-:W-:Y:S05]  /*90f0*/  @!P0 NANOSLEEP.SYNCS 0x989680 ;  /* 0x009896800000895d */ /* 0x004fea0003900000 */
[----:B------:R-:W2:Y:S02]  /*9100*/  @!P0 SYNCS.PHASECHK.TRANS64 P0, [R3+URZ+0xd0], R12 ;  /* 0x0000d00c030085a7 */ /* 0x000ea400080010ff */
[----:B--2---:R-:W-:Y:S05]  /*9110*/  @!P0 BRA `(.L_x_160) ;  /* 0xfffffffc00f08947 */ /* 0x004fea000383ffff */
[----:B------:R-:W-:Y:S05]  /*9120*/  BRA `(.L_x_161) ;  /* 0xffffffb400307947 */ /* 0x000fea000383ffff */
.L_x_84:
[----:B------:R-:W-:Y:S07]  /*9130*/  MOV R3, UR7 ;  /* 0x0000000700037c02 */ /* 0x000fee0008000f00 */
.L_x_162:
[----:B-1----:R1:W2:Y:S02]  /*9140*/  SYNCS.PHASECHK.TRANS64.TRYWAIT P0, [R3+URZ+0xd8], R12 ;  /* 0x0000d80c030075a7 */ /* 0x0022a400080011ff */
[----:B--2---:R-:W-:Y:S05]  /*9150*/  @!P0 NANOSLEEP.SYNCS 0x989680 ;  /* 0x009896800000895d */ /* 0x004fea0003900000 */
[----:B------:R-:W2:Y:S02]  /*9160*/  @!P0 SYNCS.PHASECHK.TRANS64 P0, [R3+URZ+0xd8], R12 ;  /* 0x0000d80c030085a7 */ /* 0x000ea400080010ff */
[----:B--2---:R-:W-:Y:S05]  /*9170*/  @!P0 BRA `(.L_x_162) ;  /* 0xfffffffc00f08947 */ /* 0x004fea000383ffff */
[----:B------:R-:W-:Y:S05]  /*9180*/  BRA `(.L_x_163) ;  /* 0xffffffb400b07947 */ /* 0x000fea000383ffff */
.L_x_86:
[----:B------:R-:W-:-:S07]  /*9190*/  MOV R0, UR7 ;  /* 0x0000000700007c02 */ /* 0x000fce0008000f00 */
.L_x_164:
[----:B-1----:R1:W3:Y:S02]  /*91a0*/  SYNCS.PHASECHK.TRANS64.TRYWAIT P0, [R0+URZ+0xd0], R3 ;  /* 0x0000d003000075a7 */ /* 0x0022e400080011ff */
[----:B---3--:R-:W-:Y:S05]  /*91b0*/  @!P0 NANOSLEEP.SYNCS 0x989680 ;  /* 0x009896800000895d */ /* 0x008fea0003900000 */
[----:B------:R-:W3:Y:S02]  /*91c0*/  @!P0 SYNCS.PHASECHK.TRANS64 P0, [R0+URZ+0xd0], R3 ;  /* 0x0000d003000085a7 */ /* 0x000ee400080010ff */
[----:B---3--:R-:W-:Y:S05]  /*91d0*/  @!P0 BRA `(.L_x_164) ;  /* 0xfffffffc00f08947 */ /* 0x008fea000383ffff */
[----:B------:R-:W-:Y:S05]  /*91e0*/  BRA `(.L_x_165) ;  /* 0xffffffb800207947 */ /* 0x000fea000383ffff */
.L_x_88:
[----:B--2---:R2:W4:Y:S02]  /*91f0*/  SYNCS.PHASECHK.TRANS64.TRYWAIT P0, [R0+URZ+0xf0], R3 ;  /* 0x0000f003000075a7 */ /* 0x00452400080011ff */
[----:B----4-:R-:W-:Y:S05]  /*9200*/  @!P0 NANOSLEEP.SYNCS 0x989680 ;  /* 0x009896800000895d */ /* 0x010fea0003900000 */
[----:B------:R-:W4:Y:S02]  /*9210*/  @!P0 SYNCS.PHASECHK.TRANS64 P0, [R0+URZ+0xf0], R3 ;  /* 0x0000f003000085a7 */ /* 0x000f2400080010ff */
[----:B----4-:R-:W-:Y:S05]  /*9220*/  @!P0 BRA `(.L_x_88) ;  /* 0xfffffffc00f08947 */ /* 0x010fea000383ffff */
[----:B------:R-:W-:Y:S05]  /*9230*/  BRA `(.L_x_166) ;  /* 0xffffffb800e87947 */ /* 0x000fea000383ffff */
.L_x_99:
[----:B-1----:R1:W3:Y:S02]  /*9240*/  SYNCS.PHASECHK.TRANS64.TRYWAIT P1, [R3+URZ+0xc0], R0 ;  /* 0x0000c000030075a7 */ /* 0x0022e400080211ff */
[----:B---3--:R-:W-:Y:S05]  /*9250*/  @!P1 NANOSLEEP.SYNCS 0x989680 ;  /* 0x009896800000995d */ /* 0x008fea0003900000 */
[----:B------:R-:W3:Y:S02]  /*9260*/  @!P1 SYNCS.PHASECHK.TRANS64 P1, [R3+URZ+0xc0], R0 ;  /* 0x0000c000030095a7 */ /* 0x000ee400080210ff */
[----:B---3--:R-:W-:Y:S05]  /*9270*/  @!P1 BRA `(.L_x_99) ;  /* 0xfffffffc00f09947 */ /* 0x008fea000383ffff */
[----:B------:R-:W-:Y:S05]  /*9280*/  BRA `(.L_x_98) ;  /* 0xffffffc8000c7947 */ /* 0x000fea000383ffff */
.L_x_101:
[----:B-1----:R1:W4:Y:S02]  /*9290*/  SYNCS.PHASECHK.TRANS64.TRYWAIT P0, [R207+URZ+0x110], R2 ;  /* 0x00011002cf0075a7 */ /* 0x00232400080011ff */
[----:B----4-:R-:W-:Y:S05]  /*92a0*/  @!P0 NANOSLEEP.SYNCS 0x989680 ;  /* 0x009896800000895d */ /* 0x010fea0003900000 */
[----:B------:R-:W4:Y:S02]  /*92b0*/  @!P0 SYNCS.PHASECHK.TRANS64 P0, [R207+URZ+0x110], R2 ;  /* 0x00011002cf0085a7 */ /* 0x000f2400080010ff */
[----:B----4-:R-:W-:Y:S05]  /*92c0*/  @!P0 BRA `(.L_x_101) ;  /* 0xfffffffc00f08947 */ /* 0x010fea000383ffff */
[----:B------:R-:W-:Y:S05]  /*92d0*/  BRA `(.L_x_100) ;  /* 0xffffffc800687947 */ /* 0x000fea000383ffff */
.L_x_110:
[----:B--2---:R2:W3:Y:S02]  /*92e0*/  SYNCS.PHASECHK.TRANS64.TRYWAIT P0, [R210+URZ+0xc0], R3 ;  /* 0x0000c003d20075a7 */ /* 0x0044e400080011ff */
[----:B---3--:R-:W-:Y:S05]  /*92f0*/  @!P0 NANOSLEEP.SYNCS 0x989680 ;  /* 0x009896800000895d */ /* 0x008fea0003900000 */
[----:B------:R-:W3:Y:S02]  /*9300*/  @!P0 SYNCS.PHASECHK.TRANS64 P0, [R210+URZ+0xc0], R3 ;  /* 0x0000c003d20085a7 */ /* 0x000ee400080010ff */
[----:B---3--:R-:W-:Y:S05]  /*9310*/  @!P0 BRA `(.L_x_110) ;  /* 0xfffffffc00f08947 */ /* 0x008fea000383ffff */
[----:B------:R-:W-:Y:S05]  /*9320*/  BRA `(.L_x_109) ;  /* 0xffffffdc00747947 */ /* 0x000fea000383ffff */
        .weak           $__internal_0_$__cuda_sm10x_tcgen05_guardrail_trap_col_being_dealloced_not_returned_by_alloc
        .type           $__internal_0_$__cuda_sm10x_tcgen05_guardrail_trap_col_being_dealloced_not_returned_by_alloc,@function
        .size           $__internal_0_$__cuda_sm10x_tcgen05_guardrail_trap_col_being_dealloced_not_returned_by_alloc,($__internal_1_$__cuda_sm10x_tcgen05_guardrail_trap_phase_invalid_during_alloc - $__internal_0_$__cuda_sm10x_tcgen05_guardrail_trap_col_being_dealloced_not_returned_by_alloc)
$__internal_0_$__cuda_sm10x_tcgen05_guardrail_trap_col_being_dealloced_not_returned_by_alloc:
[----:B------:R-:W-:Y:S05]  /*9330*/  BPT.TRAP 0x1 ;  /* 0x000000040000795c */ /* 0x000fea0000300000 */
[----:B------:R-:W-:-:S04]  /*9340*/  HFMA2 R3, -RZ, RZ, 0, 0 ;  /* 0x00000000ff037431 */ /* 0x000fc800000001ff */
[----:B------:R-:W-:Y:S05]  /*9350*/  RET.REL.NODEC R2 `(_ZN7cutlass13device_kernelINS_4gemm6kernel13GemmUniversalIN4cute5tupleIJiiiiEEENS1_10collective13CollectiveMmaINS1_35MainloopSm100TmaUmmaWarpSpecializedILi12ELi2ELi4ENS5_IJNS4_1CILi1EEESB_SB_EEEEENS5_IJNSA_ILi128EEESE_NSA_ILi64EEEEEENS_12float_e4m3_tENS5_IJSB_llEEESH_NS5_IJlSB_lEEENS4_8TiledMMAINS4_8MMA_AtomIJNS4_10MMA_TraitsINS4_19SM100_MMA_F8F6F4_SSEJSH_SH_fSE_SE_NS4_17integral_constantINS4_4UMMA5MajorELSQ_1EEENSO_ISQ_LSQ_0EEENSO_INSP_7ScaleInELST_0EEESU_EEEEEENS4_6LayoutISC_NS5_IJNSA_ILi0EEESY_SY_EEEEENS5_IJNS4_10UnderscoreES11_S11_EEEEENS4_13SM90_TMA_LOADENS4_14ComposedLayoutINS4_7SwizzleILi3ELi4ELi3EEENS4_18smem_ptr_flag_bitsILi8EEENSX_INS5_IJSE_NSA_ILi8EEEEEENS5_IJSB_SE_EEEEEEEvNS4_8identityES14_NS15_INS16_ILi2ELi4ELi3EEES19_NSX_INS5_IJS1A_SF_EEENS5_IJSF_SB_EEEEEEEvS1F_EENS_8epilogue10collective18CollectiveEpilogueINS1M_23Sm100TmaWarpSpecializedILi2ELi2ELi64ELb0ELb0EEEJSG_NS5_IJNSX_ISE_SB_EENSX_ISF_SB_EEEEESH_SJ_SH_SJ_NS1M_6fusion15FusionCallbacksIS1Q_NS1U_17LinearCombinationISH_fSH_fLNS_15FloatRoundStyleE2EEESG_S1T_JEEENS4_5SM1004TMEM4LOAD26SM100_TMEM_LOAD_32dp32b64xES14_S1K_NS4_39AutoVectorizingCopyWithAssumedAlignmentILi128EEENS4_14SM90_TMA_STOREES1K_S25_S25_EEEvvEEEEvNT_6ParamsE) ;  /* 0xffffff6c02287950 */ /* 0x000fea0003c3ffff */
        .weak           $__internal_1_$__cuda_sm10x_tcgen05_guardrail_trap_phase_invalid_during_alloc
        .type           $__internal_1_$__cuda_sm10x_tcgen05_guardrail_trap_phase_invalid_during_alloc,@function
        .size           $__internal_1_$__cuda_sm10x_tcgen05_guardrail_trap_phase_invalid_during_alloc,($__internal_2_$__cuda_sm10x_tcgen05_guardrail_trap_unallocated_columns_being_dealloced - $__internal_1_$__cuda_sm10x_tcgen05_guardrail_trap_phase_invalid_during_alloc)
$__internal_1_$__cuda_sm10x_tcgen05_guardrail_trap_phase_invalid_during_alloc:
[----:B------:R-:W-:Y:S05]  /*9360*/  BPT.TRAP 0x1 ;  /* 0x000000040000795c */ /* 0x000fea0000300000 */
[----:B------:R-:W-:-:S04]  /*9370*/  MOV R3, 0x0 ;  /* 0x0000000000037802 */ /* 0x000fc80000000f00 */
[----:B------:R-:W-:Y:S05]  /*9380*/  RET.REL.NODEC R2 `(_ZN7cutlass13device_kernelINS_4gemm6kernel13GemmUniversalIN4cute5tupleIJiiiiEEENS1_10collective13CollectiveMmaINS1_35MainloopSm100TmaUmmaWarpSpecializedILi12ELi2ELi4ENS5_IJNS4_1CILi1EEESB_SB_EEEEENS5_IJNSA_ILi128EEESE_NSA_ILi64EEEEEENS_12float_e4m3_tENS5_IJSB_llEEESH_NS5_IJlSB_lEEENS4_8TiledMMAINS4_8MMA_AtomIJNS4_10MMA_TraitsINS4_19SM100_MMA_F8F6F4_SSEJSH_SH_fSE_SE_NS4_17integral_constantINS4_4UMMA5MajorELSQ_1EEENSO_ISQ_LSQ_0EEENSO_INSP_7ScaleInELST_0EEESU_EEEEEENS4_6LayoutISC_NS5_IJNSA_ILi0EEESY_SY_EEEEENS5_IJNS4_10UnderscoreES11_S11_EEEEENS4_13SM90_TMA_LOADENS4_14ComposedLayoutINS4_7SwizzleILi3ELi4ELi3EEENS4_18smem_ptr_flag_bitsILi8EEENSX_INS5_IJSE_NSA_ILi8EEEEEENS5_IJSB_SE_EEEEEEEvNS4_8identityES14_NS15_INS16_ILi2ELi4ELi3EEES19_NSX_INS5_IJS1A_SF_EEENS5_IJSF_SB_EEEEEEEvS1F_EENS_8epilogue10collective18CollectiveEpilogueINS1M_23Sm100TmaWarpSpecializedILi2ELi2ELi64ELb0ELb0EEEJSG_NS5_IJNSX_ISE_SB_EENSX_ISF_SB_EEEEESH_SJ_SH_SJ_NS1M_6fusion15FusionCallbacksIS1Q_NS1U_17LinearCombinationISH_fSH_fLNS_15FloatRoundStyleE2EEESG_S1T_JEEENS4_5SM1004TMEM4LOAD26SM100_TMEM_LOAD_32dp32b64xES14_S1K_NS4_39AutoVectorizingCopyWithAssumedAlignmentILi128EEENS4_14SM90_TMA_STOREES1K_S25_S25_EEEvvEEEEvNT_6ParamsE) ;  /* 0xffffff6c021c7950 */ /* 0x000fea0003c3ffff */
        .weak           $__internal_2_$__cuda_sm10x_tcgen05_guardrail_trap_unallocated_columns_being_dealloced
        .type           $__internal_2_$__cuda_sm10x_tcgen05_guardrail_trap_unallocated_columns_being_dealloced,@function
        .size           $__internal_2_$__cuda_sm10x_tcgen05_guardrail_trap_unallocated_columns_being_dealloced,(.L_x_168 - $__internal_2_$__cuda_sm10x_tcgen05_guardrail_trap_unallocated_columns_being_dealloced)
$__internal_2_$__cuda_sm10x_tcgen05_guardrail_trap_unallocated_columns_being_dealloced:
[----:B------:R-:W-:Y:S05]  /*9390*/  BPT.TRAP 0x1 ;  /* 0x000000040000795c */ /* 0x000fea0000300000 */
[----:B------:R-:W-:-:S04]  /*93a0*/  HFMA2 R3, -RZ, RZ, 0, 0 ;  /* 0x00000000ff037431 */ /* 0x000fc800000001ff */
[----:B------:R-:W-:Y:S05]  /*93b0*/  RET.REL.NODEC R2 `(_ZN7cutlass13device_kernelINS_4gemm6kernel13GemmUniversalIN4cute5tupleIJiiiiEEENS1_10collective13CollectiveMmaINS1_35MainloopSm100TmaUmmaWarpSpecializedILi12ELi2ELi4ENS5_IJNS4_1CILi1EEESB_SB_EEEEENS5_IJNSA_ILi128EEESE_NSA_ILi64EEEEEENS_12float_e4m3_tENS5_IJSB_llEEESH_NS5_IJlSB_lEEENS4_8TiledMMAINS4_8MMA_AtomIJNS4_10MMA_TraitsINS4_19SM100_MMA_F8F6F4_SSEJSH_SH_fSE_SE_NS4_17integral_constantINS4_4UMMA5MajorELSQ_1EEENSO_ISQ_LSQ_0EEENSO_INSP_7ScaleInELST_0EEESU_EEEEEENS4_6LayoutISC_NS5_IJNSA_ILi0EEESY_SY_EEEEENS5_IJNS4_10UnderscoreES11_S11_EEEEENS4_13SM90_TMA_LOADENS4_14ComposedLayoutINS4_7SwizzleILi3ELi4ELi3EEENS4_18smem_ptr_flag_bitsILi8EEENSX_INS5_IJSE_NSA_ILi8EEEEEENS5_IJSB_SE_EEEEEEEvNS4_8identityES14_NS15_INS16_ILi2ELi4ELi3EEES19_NSX_INS5_IJS1A_SF_EEENS5_IJSF_SB_EEEEEEEvS1F_EENS_8epilogue10collective18CollectiveEpilogueINS1M_23Sm100TmaWarpSpecializedILi2ELi2ELi64ELb0ELb0EEEJSG_NS5_IJNSX_ISE_SB_EENSX_ISF_SB_EEEEESH_SJ_SH_SJ_NS1M_6fusion15FusionCallbacksIS1Q_NS1U_17LinearCombinationISH_fSH_fLNS_15FloatRoundStyleE2EEESG_S1T_JEEENS4_5SM1004TMEM4LOAD26SM100_TMEM_LOAD_32dp32b64xES14_S1K_NS4_39AutoVectorizingCopyWithAssumedAlignmentILi128EEENS4_14SM90_TMA_STOREES1K_S25_S25_EEEvvEEEEvNT_6ParamsE) ;  /* 0xffffff6c02107950 */ /* 0x000fea0003c3ffff */
.L_x_167:
[----:B------:R-:W-:-:S00]  /*93c0*/  BRA `(.L_x_167) ;  /* 0xfffffffc00fc7947 */ /* 0x000fc0000383ffff */
[----:B------:R-:W-:-:S00]  /*93d0*/  NOP ;  /* 0x0000000000007918 */ /* 0x000fc00000000000 */
        /* <DEDUP_REMOVED lines=10> */
.L_x_168:


//--------------------- .nv.global.init           --------------------------
	.section	.nv.global.init,"aw",@progbits
.nv.global.init:
	.type		$str$27,@object
	.size		$str$27,($str$28 - $str$27)
$str$27:
        /*0000*/ 	.byte	0x28, 0x61, 0x64, 0x64, 0x72, 0x65, 0x73, 0x73, 0x20, 0x26, 0x20, 0x6d, 0x61, 0x73, 0x6b, 0x29
        /*0010*/ 	.byte	0x20, 0x3d, 0x3d, 0x20, 0x30, 0x00
	.type		$str$28,@object
	.size		$str$28,($str$26 - $str$28)
$str$28:
        /*0016*/ 	.byte	0x2f, 0x74, 0x6d, 0x70, 0x2f, 0x63, 0x75, 0x74, 0x6c, 0x61, 0x73, 0x73, 0x5f, 0x73, 0x77, 0x65
        /*0026*/ 	.byte	0x65, 0x70, 0x5f, 0x73, 0x72, 0x63, 0x2f, 0x69, 0x6e, 0x63, 0x6c, 0x75, 0x64, 0x65, 0x2f, 0x63
        /*0036*/ 	.byte	0x75, 0x74, 0x65, 0x2f, 0x70, 0x6f, 0x69, 0x6e, 0x74, 0x65, 0x72, 0x5f, 0x66, 0x6c, 0x61, 0x67
        /*0046*/ 	.byte	0x67, 0x65, 0x64, 0x2e, 0x68, 0x70, 0x70, 0x00
	.type		$str$26,@object
	.size		$str$26,($str$25 - $str$26)
$str$26:
        /*004e*/ 	.byte	0x2f, 0x74, 0x6d, 0x70, 0x2f, 0x63, 0x75, 0x74, 0x6c, 0x61, 0x73, 0x73, 0x5f, 0x73, 0x77, 0x65
        /*005e*/ 	.byte	0x65, 0x70, 0x5f, 0x73, 0x72, 0x63, 0x2f, 0x69, 0x6e, 0x63, 0x6c, 0x75, 0x64, 0x65, 0x2f, 0x63
        /*006e*/ 	.byte	0x75, 0x74, 0x65, 0x2f, 0x61, 0x74, 0x6f, 0x6d, 0x2f, 0x63, 0x6f, 0x70, 0x79, 0x5f, 0x74, 0x72
        /*007e*/ 	.byte	0x61, 0x69, 0x74, 0x73, 0x5f, 0x73, 0x6d, 0x31, 0x30, 0x30, 0x2e, 0x68, 0x70, 0x70, 0x00
	.type		$str$25,@object
	.size		$str$25,(__unnamed_1 - $str$25)
$str$25:
        /*008d*/ 	.byte	0x28, 0x28, 0x75, 0x69, 0x6e, 0x74, 0x33, 0x32, 0x5f, 0x74, 0x28, 0x74, 0x68, 0x72, 0x65, 0x61
        /*009d*/ 	.byte	0x64, 0x49, 0x64, 0x78, 0x2e, 0x78, 0x29, 0x20, 0x2f, 0x20, 0x33, 0x32, 0x29, 0x20, 0x25, 0x20
        /*00ad*/ 	.byte	0x34, 0x29, 0x20, 0x3d, 0x3d, 0x20, 0x28, 0x28, 0x28, 0x74, 0x6d, 0x65, 0x6d, 0x5f, 0x61, 0x64
        /*00bd*/ 	.byte	0x64, 0x72, 0x20, 0x3e, 0x3e, 0x20, 0x31, 0x36, 0x29, 0x20, 0x2f, 0x20, 0x33, 0x32, 0x29, 0x20
        /*00cd*/ 	.byte	0x25, 0x20, 0x34, 0x29, 0x00
	.type		__unnamed_1,@object
	.size		__unnamed_1,(__unnamed_2 - __unnamed_1)
__unnamed_1:
        /*00d2*/ 	.byte	0x61, 0x75, 0x74, 0x6f, 0x20, 0x63, 0x75, 0x74, 0x65, 0x3a, 0x3a, 0x61, 0x73, 0x5f, 0x70, 0x6f
        /* <DEDUP_REMOVED lines=24> */
        /*0262*/ 	.byte	0x43, 0x3c, 0x38, 0x31, 0x39, 0x32, 0x3e, 0x3e, 0x3e, 0x3e, 0x5d, 0x00
	.type		__unnamed_2,@object
	.size		__unnamed_2,(.L_2 - __unnamed_2)
__unnamed_2:
        /* <DEDUP_REMOVED lines=42> */
        /*050e*/ 	.byte	0x3e, 0x3e, 0x3e, 0x3e, 0x5d, 0x00
.L_2:


//--------------------- .nv.shared._ZN7cutlass13device_kernelINS_4gemm6kernel13GemmUniversalIN4cute5tupleIJiiiiEEENS1_10collective13CollectiveMmaINS1_35MainloopSm100TmaUmmaWarpSpecializedILi12ELi2ELi4ENS5_IJNS4_1CILi1EEESB_SB_EEEEENS5_IJNSA_ILi128EEESE_NSA_ILi64EEEEEENS_12float_e4m3_tENS5_IJSB_llEEESH_NS5_IJlSB_lEEENS4_8TiledMMAINS4_8MMA_AtomIJNS4_10MMA_TraitsINS4_19SM100_MMA_F8F6F4_SSEJSH_SH_fSE_SE_NS4_17integral_constantINS4_4UMMA5MajorELSQ_1EEENSO_ISQ_LSQ_0EEENSO_INSP_7ScaleInELST_0EEESU_EEEEEENS4_6LayoutISC_NS5_IJNSA_ILi0EEESY_SY_EEEEENS5_IJNS4_10UnderscoreES11_S11_EEEEENS4_13SM90_TMA_LOADENS4_14ComposedLayoutINS4_7SwizzleILi3ELi4ELi3EEENS4_18smem_ptr_flag_bitsILi8EEENSX_INS5_IJSE_NSA_ILi8EEEEEENS5_IJSB_SE_EEEEEEEvNS4_8identityES14_NS15_INS16_ILi2ELi4ELi3EEES19_NSX_INS5_IJS1A_SF_EEENS5_IJSF_SB_EEEEEEEvS1F_EENS_8epilogue10collective18CollectiveEpilogueINS1M_23Sm100TmaWarpSpecializedILi2ELi2ELi64ELb0ELb0EEEJSG_NS5_IJNSX_ISE_SB_EENSX_ISF_SB_EEEEESH_SJ_SH_SJ_NS1M_6fusion15FusionCallbacksIS1Q_NS1U_17LinearCombinationISH_fSH_fLNS_15FloatRoundStyleE2EEESG_S1T_JEEENS4_5SM1004TMEM4LOAD26SM100_TMEM_LOAD_32dp32b64xES14_S1K_NS4_39AutoVectorizingCopyWithAssumedAlignmentILi128EEENS4_14SM90_TMA_STOREES1K_S25_S25_EEEvvEEEEvNT_6ParamsE --------------------------
	.section	.nv.shared._ZN7cutlass13device_kernelINS_4gemm6kernel13GemmUniversalIN4cute5tupleIJiiiiEEENS1_10collective13CollectiveMmaINS1_35MainloopSm100TmaUmmaWarpSpecializedILi12ELi2ELi4ENS5_IJNS4_1CILi1EEESB_SB_EEEEENS5_IJNSA_ILi128EEESE_NSA_ILi64EEEEEENS_12float_e4m3_tENS5_IJSB_llEEESH_NS5_IJlSB_lEEENS4_8TiledMMAINS4_8MMA_AtomIJNS4_10MMA_TraitsINS4_19SM100_MMA_F8F6F4_SSEJSH_SH_fSE_SE_NS4_17integral_constantINS4_4UMMA5MajorELSQ_1EEENSO_ISQ_LSQ_0EEENSO_INSP_7ScaleInELST_0EEESU_EEEEEENS4_6LayoutISC_NS5_IJNSA_ILi0EEESY_SY_EEEEENS5_IJNS4_10UnderscoreES11_S11_EEEEENS4_13SM90_TMA_LOADENS4_14ComposedLayoutINS4_7SwizzleILi3ELi4ELi3EEENS4_18smem_ptr_flag_bitsILi8EEENSX_INS5_IJSE_NSA_ILi8EEEEEENS5_IJSB_SE_EEEEEEEvNS4_8identityES14_NS15_INS16_ILi2ELi4ELi3EEES19_NSX_INS5_IJS1A_SF_EEENS5_IJSF_SB_EEEEEEEvS1F_EENS_8epilogue10collective18CollectiveEpilogueINS1M_23Sm100TmaWarpSpecializedILi2ELi2ELi64ELb0ELb0EEEJSG_NS5_IJNSX_ISE_SB_EENSX_ISF_SB_EEEEESH_SJ_SH_SJ_NS1M_6fusion15FusionCallbacksIS1Q_NS1U_17LinearCombinationISH_fSH_fLNS_15FloatRoundStyleE2EEESG_S1T_JEEENS4_5SM1004TMEM4LOAD26SM100_TMEM_LOAD_32dp32b64xES14_S1K_NS4_39AutoVectorizingCopyWithAssumedAlignmentILi128EEENS4_14SM90_TMA_STOREES1K_S25_S25_EEEvvEEEEvNT_6ParamsE,"aw",@nobits
	.sectionflags	@""
	.align	16
	.zero		1024


//--------------------- .nv.shared.reserved.0     --------------------------
	.section	.nv.shared.reserved.0,"aw",@nobits
	.weak		__nv_reservedSMEM_offset_0_alias
	.size		__nv_reservedSMEM_offset_0_alias, 0, 64
	.other		__nv_reservedSMEM_offset_0_alias,@"STO_CUDA_RESERVED_SHARED STV_DEFAULT"
__nv_reservedSMEM_offset_0_alias:
	.zero		0
.nv.shared.reserved.0:
	.zero		64
	.weak		__nv_reservedSMEM_tcgen05_partition
	.type		__nv_reservedSMEM_tcgen05_partition,@object
	.size		__nv_reservedSMEM_tcgen05_partition,(.L_0 - __nv_reservedSMEM_tcgen05_partition)
__nv_reservedSMEM_tcgen05_partition:
	.zero		32
.L_0:


//--------------------- .nv.global                --------------------------
	.section	.nv.global,"aw",@nobits
.nv.global:
	.type		_ZN40_INTERNAL_90bcc8a1_4_k_cu_449e98b6_355004cute1_E,@object
	.size		_ZN40_INTERNAL_90bcc8a1_4_k_cu_449e98b6_355004cute1_E,(_ZN40_INTERNAL_90bcc8a1_4_k_cu_449e98b6_355004cuda3std3__45__cpo6cbeginE - _ZN40_INTERNAL_90bcc8a1_4_k_cu_449e98b6_355004cute1_E)
_ZN40_INTERNAL_90bcc8a1_4_k_cu_449e98b6_355004cute1_E:
	.zero		1
	.type		_ZN40_INTERNAL_90bcc8a1_4_k_cu_449e98b6_355004cuda3std3__45__cpo6cbeginE,@object
	.size		_ZN40_INTERNAL_90bcc8a1_4_k_cu_449e98b6_355004cuda3std3__45__cpo6cbeginE,(_ZN40_INTERNAL_90bcc8a1_4_k_cu_449e98b6_355004cuda3std3__48in_placeE - _ZN40_INTERNAL_90bcc8a1_4_k_cu_449e98b6_355004cuda3std3__45__cpo6cbeginE)
_ZN40_INTERNAL_90bcc8a1_4_k_cu_449e98b6_355004cuda3std3__45__cpo6cbeginE:
	.zero		1
	.type		_ZN40_INTERNAL_90bcc8a1_4_k_cu_449e98b6_355004cuda3std3__48in_placeE,@object
	.size		_ZN40_INTERNAL_90bcc8a1_4_k_cu_449e98b6_355004cuda3std3__48in_placeE,(_ZN40_INTERNAL_90bcc8a1_4_k_cu_449e98b6_355004cuda3std6ranges3__45__cpo9iter_moveE - _ZN40_INTERNAL_90bcc8a1_4_k_cu_449e98b6_355004cuda3std3__48in_placeE)
_ZN40_INTERNAL_90bcc8a1_4_k_cu_449e98b6_355004cuda3std3__48in_placeE:
	.zero		1
	.type		_ZN40_INTERNAL_90bcc8a1_4_k_cu_449e98b6_355004cuda3std6ranges3__45__cpo9iter_moveE,@object
	.size		_ZN40_INTERNAL_90bcc8a1_4_k_cu_449e98b6_355004cuda3std6ranges3__45__cpo9iter_moveE,(_ZN40_INTERNAL_90bcc8a1_4_k_cu_449e98b6_355004cuda3std3__45__cpo5beginE - _ZN40_INTERNAL_90bcc8a1_4_k_cu_449e98b6_355004cuda3std6ranges3__45__cpo9iter_moveE)
_ZN40_INTERNAL_90bcc8a1_4_k_cu_449e98b6_355004cuda3std6ranges3__45__cpo9iter_moveE:
	.zero		1
	.type		_ZN40_INTERNAL_90bcc8a1_4_k_cu_449e98b6_355004cuda3std3__45__cpo5beginE,@object
	.size		_ZN40_INTERNAL_90bcc8a1_4_k_cu_449e98b6_355004cuda3std3__45__cpo5beginE,(_ZN40_INTERNAL_90bcc8a1_4_k_cu_449e98b6_355004cuda3std3__442_GLOBAL__N__90bcc8a1_4_k_cu_449e98b6_355006ignoreE - _ZN40_INTERNAL_90bcc8a1_4_k_cu_449e98b6_355004cuda3std3__45__cpo5beginE)
_ZN40_INTERNAL_90bcc8a1_4_k_cu_449e98b6_355004cuda3std3__45__cpo5beginE:
	.zero		1
	.type		_ZN40_INTERNAL_90bcc8a1_4_k_cu_449e98b6_355004cuda3std3__442_GLOBAL__N__90bcc8a1_4_k_cu_449e98b6_355006ignoreE,@object
	.size		_ZN40_INTERNAL_90bcc8a1_4_k_cu_449e98b6_355004cuda3std3__442_GLOBAL__N__90bcc8a1_4_k_cu_449e98b6_355006ignoreE,(_ZN40_INTERNAL_90bcc8a1_4_k_cu_449e98b6_355004cute7productE - _ZN40_INTERNAL_90bcc8a1_4_k_cu_449e98b6_355004cuda3std3__442_GLOBAL__N__90bcc8a1_4_k_cu_449e98b6_355006ignoreE)
_ZN40_INTERNAL_90bcc8a1_4_k_cu_449e98b6_355004cuda3std3__442_GLOBAL__N__90bcc8a1_4_k_cu_449e98b6_355006ignoreE:
	.zero		1
	.type		_ZN40_INTERNAL_90bcc8a1_4_k_cu_449e98b6_355004cute7productE,@object
	.size		_ZN40_INTERNAL_90bcc8a1_4_k_cu_449e98b6_355004cute7productE,(_ZN40_INTERNAL_90bcc8a1_4_k_cu_449e98b6_355004cuda3std3__45__cpo3endE - _ZN40_INTERNAL_90bcc8a1_4_k_cu_449e98b6_355004cute7productE)
_ZN40_INTERNAL_90bcc8a1_4_k_cu_449e98b6_355004cute7productE:
	.zero		1
	.type		_ZN40_INTERNAL_90bcc8a1_4_k_cu_449e98b6_355004cuda3std3__45__cpo3endE,@object
	.size		_ZN40_INTERNAL_90bcc8a1_4_k_cu_449e98b6_355004cuda3std3__45__cpo3endE,(_ZN40_INTERNAL_90bcc8a1_4_k_cu_449e98b6_355004cuda3std3__419piecewise_constructE - _ZN40_INTERNAL_90bcc8a1_4_k_cu_449e98b6_355004cuda3std3__45__cpo3endE)
_ZN40_INTERNAL_90bcc8a1_4_k_cu_449e98b6_355004cuda3std3__45__cpo3endE:
	.zero		1
	.type		_ZN40_INTERNAL_90bcc8a1_4_k_cu_449e98b6_355004cuda3std3__419piecewise_constructE,@object
	.size		_ZN40_INTERNAL_90bcc8a1_4_k_cu_449e98b6_355004cuda3std3__419piecewise_constructE,(_ZN40_INTERNAL_90bcc8a1_4_k_cu_449e98b6_355004cuda3std3__45__cpo4cendE - _ZN40_INTERNAL_90bcc8a1_4_k_cu_449e98b6_355004cuda3std3__419piecewise_constructE)
_ZN40_INTERNAL_90bcc8a1_4_k_cu_449e98b6_355004cuda3std3__419piecewise_constructE:
	.zero		1
	.type		_ZN40_INTERNAL_90bcc8a1_4_k_cu_449e98b6_355004cuda3std3__45__cpo4cendE,@object
	.size		_ZN40_INTERNAL_90bcc8a1_4_k_cu_449e98b6_355004cuda3std3__45__cpo4cendE,(_ZN40_INTERNAL_90bcc8a1_4_k_cu_449e98b6_355004cuda3std6ranges3__45__cpo4swapE - _ZN40_INTERNAL_90bcc8a1_4_k_cu_449e98b6_355004cuda3std3__45__cpo4cendE)
_ZN40_INTERNAL_90bcc8a1_4_k_cu_449e98b6_355004cuda3std3__45__cpo4cendE:
	.zero		1
	.type		_ZN40_INTERNAL_90bcc8a1_4_k_cu_449e98b6_355004cuda3std6ranges3__45__cpo4swapE,@object
	.size		_ZN40_INTERNAL_90bcc8a1_4_k_cu_449e98b6_355004cuda3std6ranges3__45__cpo4swapE,(.L_10 - _ZN40_INTERNAL_90bcc8a1_4_k_cu_449e98b6_355004cuda3std6ranges3__45__cpo4swapE)
_ZN40_INTERNAL_90bcc8a1_4_k_cu_449e98b6_355004cuda3std6ranges3__45__cpo4swapE:
	.zero		1
.L_10:


//--------------------- .nv.constant0._ZN7cutlass13device_kernelINS_4gemm6kernel13GemmUniversalIN4cute5tupleIJiiiiEEENS1_10collective13CollectiveMmaINS1_35MainloopSm100TmaUmmaWarpSpecializedILi12ELi2ELi4ENS5_IJNS4_1CILi1EEESB_SB_EEEEENS5_IJNSA_ILi128EEESE_NSA_ILi64EEEEEENS_12float_e4m3_tENS5_IJSB_llEEESH_NS5_IJlSB_lEEENS4_8TiledMMAINS4_8MMA_AtomIJNS4_10MMA_TraitsINS4_19SM100_MMA_F8F6F4_SSEJSH_SH_fSE_SE_NS4_17integral_constantINS4_4UMMA5MajorELSQ_1EEENSO_ISQ_LSQ_0EEENSO_INSP_7ScaleInELST_0EEESU_EEEEEENS4_6LayoutISC_NS5_IJNSA_ILi0EEESY_SY_EEEEENS5_IJNS4_10UnderscoreES11_S11_EEEEENS4_13SM90_TMA_LOADENS4_14ComposedLayoutINS4_7SwizzleILi3ELi4ELi3EEENS4_18smem_ptr_flag_bitsILi8EEENSX_INS5_IJSE_NSA_ILi8EEEEEENS5_IJSB_SE_EEEEEEEvNS4_8identityES14_NS15_INS16_ILi2ELi4ELi3EEES19_NSX_INS5_IJS1A_SF_EEENS5_IJSF_SB_EEEEEEEvS1F_EENS_8epilogue10collective18CollectiveEpilogueINS1M_23Sm100TmaWarpSpecializedILi2ELi2ELi64ELb0ELb0EEEJSG_NS5_IJNSX_ISE_SB_EENSX_ISF_SB_EEEEESH_SJ_SH_SJ_NS1M_6fusion15FusionCallbacksIS1Q_NS1U_17LinearCombinationISH_fSH_fLNS_15FloatRoundStyleE2EEESG_S1T_JEEENS4_5SM1004TMEM4LOAD26SM100_TMEM_LOAD_32dp32b64xES14_S1K_NS4_39AutoVectorizingCopyWithAssumedAlignmentILi128EEENS4_14SM90_TMA_STOREES1K_S25_S25_EEEvvEEEEvNT_6ParamsE --------------------------
	.section	.nv.constant0._ZN7cutlass13device_kernelINS_4gemm6kernel13GemmUniversalIN4cute5tupleIJiiiiEEENS1_10collective13CollectiveMmaINS1_35MainloopSm100TmaUmmaWarpSpecializedILi12ELi2ELi4ENS5_IJNS4_1CILi1EEESB_SB_EEEEENS5_IJNSA_ILi128EEESE_NSA_ILi64EEEEEENS_12float_e4m3_tENS5_IJSB_llEEESH_NS5_IJlSB_lEEENS4_8TiledMMAINS4_8MMA_AtomIJNS4_10MMA_TraitsINS4_19SM100_MMA_F8F6F4_SSEJSH_SH_fSE_SE_NS4_17integral_constantINS4_4UMMA5MajorELSQ_1EEENSO_ISQ_LSQ_0EEENSO_INSP_7ScaleInELST_0EEESU_EEEEEENS4_6LayoutISC_NS5_IJNSA_ILi0EEESY_SY_EEEEENS5_IJNS4_10UnderscoreES11_S11_EEEEENS4_13SM90_TMA_LOADENS4_14ComposedLayoutINS4_7SwizzleILi3ELi4ELi3EEENS4_18smem_ptr_flag_bitsILi8EEENSX_INS5_IJSE_NSA_ILi8EEEEEENS5_IJSB_SE_EEEEEEEvNS4_8identityES14_NS15_INS16_ILi2ELi4ELi3EEES19_NSX_INS5_IJS1A_SF_EEENS5_IJSF_SB_EEEEEEEvS1F_EENS_8epilogue10collective18CollectiveEpilogueINS1M_23Sm100TmaWarpSpecializedILi2ELi2ELi64ELb0ELb0EEEJSG_NS5_IJNSX_ISE_SB_EENSX_ISF_SB_EEEEESH_SJ_SH_SJ_NS1M_6fusion15FusionCallbacksIS1Q_NS1U_17LinearCombinationISH_fSH_fLNS_15FloatRoundStyleE2EEESG_S1T_JEEENS4_5SM1004TMEM4LOAD26SM100_TMEM_LOAD_32dp32b64xES14_S1K_NS4_39AutoVectorizingCopyWithAssumedAlignmentILi128EEENS4_14SM90_TMA_STOREES1K_S25_S25_EEEvvEEEEvNT_6ParamsE,"a",@progbits
	.sectionflags	@""
	.align	4
.nv.constant0._ZN7cutlass13device_kernelINS_4gemm6kernel13GemmUniversalIN4cute5tupleIJiiiiEEENS1_10collective13CollectiveMmaINS1_35MainloopSm100TmaUmmaWarpSpecializedILi12ELi2ELi4ENS5_IJNS4_1CILi1EEESB_SB_EEEEENS5_IJNSA_ILi128EEESE_NSA_ILi64EEEEEENS_12float_e4m3_tENS5_IJSB_llEEESH_NS5_IJlSB_lEEENS4_8TiledMMAINS4_8MMA_AtomIJNS4_10MMA_TraitsINS4_19SM100_MMA_F8F6F4_SSEJSH_SH_fSE_SE_NS4_17integral_constantINS4_4UMMA5MajorELSQ_1EEENSO_ISQ_LSQ_0EEENSO_INSP_7ScaleInELST_0EEESU_EEEEEENS4_6LayoutISC_NS5_IJNSA_ILi0EEESY_SY_EEEEENS5_IJNS4_10UnderscoreES11_S11_EEEEENS4_13SM90_TMA_LOADENS4_14ComposedLayoutINS4_7SwizzleILi3ELi4ELi3EEENS4_18smem_ptr_flag_bitsILi8EEENSX_INS5_IJSE_NSA_ILi8EEEEEENS5_IJSB_SE_EEEEEEEvNS4_8identityES14_NS15_INS16_ILi2ELi4ELi3EEES19_NSX_INS5_IJS1A_SF_EEENS5_IJSF_SB_EEEEEEEvS1F_EENS_8epilogue10collective18CollectiveEpilogueINS1M_23Sm100TmaWarpSpecializedILi2ELi2ELi64ELb0ELb0EEEJSG_NS5_IJNSX_ISE_SB_EENSX_ISF_SB_EEEEESH_SJ_SH_SJ_NS1M_6fusion15FusionCallbacksIS1Q_NS1U_17LinearCombinationISH_fSH_fLNS_15FloatRoundStyleE2EEESG_S1T_JEEENS4_5SM1004TMEM4LOAD26SM100_TMEM_LOAD_32dp32b64xES14_S1K_NS4_39AutoVectorizingCopyWithAssumedAlignmentILi128EEENS4_14SM90_TMA_STOREES1K_S25_S25_EEEvvEEEEvNT_6ParamsE:
	.zero		2944


//--------------------- SYMBOLS --------------------------

	.type		.nv.reservedSmem.offset0,@object
	.size		.nv.reservedSmem.offset0,0x4
	.type		.nv.reservedSmem.cap,@object
	.size		.nv.reservedSmem.cap,0x4
	.type		__assertfail,@function
